//
// Generated by NVIDIA NVVM Compiler
//
// Compiler Build ID: CL-36424714
// Cuda compilation tools, release 13.0, V13.0.88
// Based on NVVM 20.0.0
//

.version 9.0
.target sm_100
.address_size 64

	// .globl	_Z4initPfS_S_fii
.func  (.param .b64 func_retval0) __internal_accurate_pow
(
	.param .b64 __internal_accurate_pow_param_0
)
;
// _ZZ6error1PfS_S_iiE5cache has been demoted
.global .align 4 .b8 __cudart_i2opi_f[24] = {65, 144, 67, 60, 153, 149, 98, 219, 192, 221, 52, 245, 209, 87, 39, 252, 41, 21, 68, 78, 110, 131, 249, 162};

.visible .entry _Z4initPfS_S_fii(
	.param .u64 .ptr .align 1 _Z4initPfS_S_fii_param_0,
	.param .u64 .ptr .align 1 _Z4initPfS_S_fii_param_1,
	.param .u64 .ptr .align 1 _Z4initPfS_S_fii_param_2,
	.param .f32 _Z4initPfS_S_fii_param_3,
	.param .u32 _Z4initPfS_S_fii_param_4,
	.param .u32 _Z4initPfS_S_fii_param_5
)
{
	.local .align 4 .b8 	__local_depot0[28];
	.reg .b64 	%SP;
	.reg .b64 	%SPL;
	.reg .pred 	%p<19>;
	.reg .b32 	%r<95>;
	.reg .b32 	%f<61>;
	.reg .b64 	%rd<48>;
	.reg .b64 	%fd<5>;

	mov.u64 	%SPL, __local_depot0;
	ld.param.u64 	%rd16, [_Z4initPfS_S_fii_param_0];
	ld.param.u64 	%rd17, [_Z4initPfS_S_fii_param_1];
	ld.param.u64 	%rd18, [_Z4initPfS_S_fii_param_2];
	ld.param.f32 	%f15, [_Z4initPfS_S_fii_param_3];
	ld.param.u32 	%r35, [_Z4initPfS_S_fii_param_4];
	ld.param.u32 	%r36, [_Z4initPfS_S_fii_param_5];
	add.u64 	%rd1, %SPL, 0;
	add.u64 	%rd2, %SPL, 0;
	mov.u32 	%r37, %tid.x;
	mov.u32 	%r38, %ctaid.x;
	mov.u32 	%r1, %ntid.x;
	mad.lo.s32 	%r86, %r38, %r1, %r37;
	mul.lo.s32 	%r3, %r36, %r35;
	setp.ge.s32 	%p1, %r86, %r3;
	@%p1 bra 	$L__BB0_19;
	mov.u32 	%r39, %nctaid.x;
	mul.lo.s32 	%r4, %r1, %r39;
	cvta.to.global.u64 	%rd3, %rd16;
	cvta.to.global.u64 	%rd4, %rd17;
	cvta.to.global.u64 	%rd5, %rd18;
	mov.u64 	%rd31, __cudart_i2opi_f;
$L__BB0_2:
	div.s32 	%r40, %r86, %r35;
	mul.lo.s32 	%r41, %r40, %r35;
	sub.s32 	%r42, %r86, %r41;
	cvt.rn.f32.s32 	%f16, %r40;
	fma.rn.f32 	%f17, %f15, %f16, 0fBF800000;
	cvt.rn.f32.s32 	%f18, %r42;
	fma.rn.f32 	%f1, %f15, %f18, 0fBF800000;
	mul.f32 	%f2, %f17, 0f40490FDB;
	mul.f32 	%f19, %f2, 0f3F22F983;
	cvt.rni.s32.f32 	%r90, %f19;
	cvt.rn.f32.s32 	%f20, %r90;
	fma.rn.f32 	%f21, %f20, 0fBFC90FDA, %f2;
	fma.rn.f32 	%f22, %f20, 0fB3A22168, %f21;
	fma.rn.f32 	%f59, %f20, 0fA7C234C5, %f22;
	abs.f32 	%f4, %f2;
	setp.ltu.f32 	%p2, %f4, 0f47CE4780;
	@%p2 bra 	$L__BB0_10;
	setp.neu.f32 	%p3, %f4, 0f7F800000;
	@%p3 bra 	$L__BB0_5;
	mov.f32 	%f25, 0f00000000;
	mul.rn.f32 	%f59, %f2, %f25;
	mov.b32 	%r90, 0;
	bra.uni 	$L__BB0_10;
$L__BB0_5:
	mov.b32 	%r7, %f2;
	shl.b32 	%r44, %r7, 8;
	or.b32  	%r8, %r44, -2147483648;
	mov.b64 	%rd46, 0;
	mov.b32 	%r87, 0;
	mov.u64 	%rd44, %rd31;
	mov.u64 	%rd45, %rd2;
$L__BB0_6:
	.pragma "nounroll";
	ld.global.nc.u32 	%r45, [%rd44];
	mad.wide.u32 	%rd23, %r45, %r8, %rd46;
	shr.u64 	%rd46, %rd23, 32;
	st.local.u32 	[%rd45], %rd23;
	add.s32 	%r87, %r87, 1;
	add.s64 	%rd45, %rd45, 4;
	add.s64 	%rd44, %rd44, 4;
	setp.ne.s32 	%p4, %r87, 6;
	@%p4 bra 	$L__BB0_6;
	shr.u32 	%r46, %r7, 23;
	st.local.u32 	[%rd2+24], %rd46;
	and.b32  	%r11, %r46, 31;
	and.b32  	%r47, %r46, 224;
	add.s32 	%r48, %r47, -128;
	shr.u32 	%r49, %r48, 5;
	mul.wide.u32 	%rd24, %r49, 4;
	sub.s64 	%rd12, %rd2, %rd24;
	ld.local.u32 	%r88, [%rd12+24];
	ld.local.u32 	%r89, [%rd12+20];
	setp.eq.s32 	%p5, %r11, 0;
	@%p5 bra 	$L__BB0_9;
	shf.l.wrap.b32 	%r88, %r89, %r88, %r11;
	ld.local.u32 	%r50, [%rd12+16];
	shf.l.wrap.b32 	%r89, %r50, %r89, %r11;
$L__BB0_9:
	shr.u32 	%r51, %r88, 30;
	shf.l.wrap.b32 	%r52, %r89, %r88, 2;
	shl.b32 	%r53, %r89, 2;
	shr.u32 	%r54, %r52, 31;
	add.s32 	%r55, %r54, %r51;
	neg.s32 	%r56, %r55;
	setp.lt.s32 	%p6, %r7, 0;
	selp.b32 	%r90, %r56, %r55, %p6;
	xor.b32  	%r57, %r52, %r7;
	shr.s32 	%r58, %r52, 31;
	xor.b32  	%r59, %r58, %r52;
	xor.b32  	%r60, %r58, %r53;
	cvt.u64.u32 	%rd25, %r59;
	shl.b64 	%rd26, %rd25, 32;
	cvt.u64.u32 	%rd27, %r60;
	or.b64  	%rd28, %rd26, %rd27;
	cvt.rn.f64.s64 	%fd1, %rd28;
	mul.f64 	%fd2, %fd1, 0d3BF921FB54442D19;
	cvt.rn.f32.f64 	%f23, %fd2;
	neg.f32 	%f24, %f23;
	setp.lt.s32 	%p7, %r57, 0;
	selp.f32 	%f59, %f24, %f23, %p7;
$L__BB0_10:
	mul.rn.f32 	%f26, %f59, %f59;
	and.b32  	%r62, %r90, 1;
	setp.eq.b32 	%p8, %r62, 1;
	selp.f32 	%f27, 0f3F800000, %f59, %p8;
	fma.rn.f32 	%f28, %f26, %f27, 0f00000000;
	fma.rn.f32 	%f29, %f26, 0f37CBAC00, 0fBAB607ED;
	selp.f32 	%f30, %f29, 0fB94D4153, %p8;
	selp.f32 	%f31, 0f3D2AAABB, 0f3C0885E4, %p8;
	fma.rn.f32 	%f32, %f30, %f26, %f31;
	selp.f32 	%f33, 0fBEFFFFFF, 0fBE2AAAA8, %p8;
	fma.rn.f32 	%f34, %f32, %f26, %f33;
	fma.rn.f32 	%f35, %f34, %f28, %f27;
	and.b32  	%r63, %r90, 2;
	setp.eq.s32 	%p9, %r63, 0;
	mov.f32 	%f36, 0f00000000;
	sub.f32 	%f37, %f36, %f35;
	selp.f32 	%f8, %f35, %f37, %p9;
	mul.f32 	%f9, %f1, 0f40490FDB;
	mul.f32 	%f38, %f9, 0f3F22F983;
	cvt.rni.s32.f32 	%r94, %f38;
	cvt.rn.f32.s32 	%f39, %r94;
	fma.rn.f32 	%f40, %f39, 0fBFC90FDA, %f9;
	fma.rn.f32 	%f41, %f39, 0fB3A22168, %f40;
	fma.rn.f32 	%f60, %f39, 0fA7C234C5, %f41;
	abs.f32 	%f11, %f9;
	setp.ltu.f32 	%p10, %f11, 0f47CE4780;
	@%p10 bra 	$L__BB0_18;
	setp.neu.f32 	%p11, %f11, 0f7F800000;
	@%p11 bra 	$L__BB0_13;
	mov.f32 	%f44, 0f00000000;
	mul.rn.f32 	%f60, %f9, %f44;
	mov.b32 	%r94, 0;
	bra.uni 	$L__BB0_18;
$L__BB0_13:
	mov.b32 	%r21, %f9;
	shl.b32 	%r65, %r21, 8;
	or.b32  	%r22, %r65, -2147483648;
	mov.b64 	%rd47, 0;
	mov.b32 	%r91, 0;
$L__BB0_14:
	.pragma "nounroll";
	mul.wide.u32 	%rd30, %r91, 4;
	add.s64 	%rd32, %rd31, %rd30;
	ld.global.nc.u32 	%r66, [%rd32];
	mad.wide.u32 	%rd33, %r66, %r22, %rd47;
	shr.u64 	%rd47, %rd33, 32;
	add.s64 	%rd34, %rd1, %rd30;
	st.local.u32 	[%rd34], %rd33;
	add.s32 	%r91, %r91, 1;
	setp.ne.s32 	%p12, %r91, 6;
	@%p12 bra 	$L__BB0_14;
	shr.u32 	%r67, %r21, 23;
	st.local.u32 	[%rd1+24], %rd47;
	and.b32  	%r25, %r67, 31;
	and.b32  	%r68, %r67, 224;
	add.s32 	%r69, %r68, -128;
	shr.u32 	%r70, %r69, 5;
	mul.wide.u32 	%rd35, %r70, 4;
	sub.s64 	%rd15, %rd1, %rd35;
	ld.local.u32 	%r92, [%rd15+24];
	ld.local.u32 	%r93, [%rd15+20];
	setp.eq.s32 	%p13, %r25, 0;
	@%p13 bra 	$L__BB0_17;
	shf.l.wrap.b32 	%r92, %r93, %r92, %r25;
	ld.local.u32 	%r71, [%rd15+16];
	shf.l.wrap.b32 	%r93, %r71, %r93, %r25;
$L__BB0_17:
	shr.u32 	%r72, %r92, 30;
	shf.l.wrap.b32 	%r73, %r93, %r92, 2;
	shl.b32 	%r74, %r93, 2;
	shr.u32 	%r75, %r73, 31;
	add.s32 	%r76, %r75, %r72;
	neg.s32 	%r77, %r76;
	setp.lt.s32 	%p14, %r21, 0;
	selp.b32 	%r94, %r77, %r76, %p14;
	xor.b32  	%r78, %r73, %r21;
	shr.s32 	%r79, %r73, 31;
	xor.b32  	%r80, %r79, %r73;
	xor.b32  	%r81, %r79, %r74;
	cvt.u64.u32 	%rd36, %r80;
	shl.b64 	%rd37, %rd36, 32;
	cvt.u64.u32 	%rd38, %r81;
	or.b64  	%rd39, %rd37, %rd38;
	cvt.rn.f64.s64 	%fd3, %rd39;
	mul.f64 	%fd4, %fd3, 0d3BF921FB54442D19;
	cvt.rn.f32.f64 	%f42, %fd4;
	neg.f32 	%f43, %f42;
	setp.lt.s32 	%p15, %r78, 0;
	selp.f32 	%f60, %f43, %f42, %p15;
$L__BB0_18:
	mul.rn.f32 	%f45, %f60, %f60;
	and.b32  	%r83, %r94, 1;
	setp.eq.b32 	%p16, %r83, 1;
	selp.f32 	%f46, 0f3F800000, %f60, %p16;
	fma.rn.f32 	%f47, %f45, %f46, 0f00000000;
	fma.rn.f32 	%f48, %f45, 0f37CBAC00, 0fBAB607ED;
	selp.f32 	%f49, %f48, 0fB94D4153, %p16;
	selp.f32 	%f50, 0f3D2AAABB, 0f3C0885E4, %p16;
	fma.rn.f32 	%f51, %f49, %f45, %f50;
	selp.f32 	%f52, 0fBEFFFFFF, 0fBE2AAAA8, %p16;
	fma.rn.f32 	%f53, %f51, %f45, %f52;
	fma.rn.f32 	%f54, %f53, %f47, %f46;
	and.b32  	%r84, %r94, 2;
	setp.eq.s32 	%p17, %r84, 0;
	mov.f32 	%f55, 0f00000000;
	sub.f32 	%f56, %f55, %f54;
	selp.f32 	%f57, %f54, %f56, %p17;
	mul.f32 	%f58, %f8, %f57;
	mul.wide.s32 	%rd40, %r86, 4;
	add.s64 	%rd41, %rd3, %rd40;
	st.global.f32 	[%rd41], %f58;
	add.s64 	%rd42, %rd4, %rd40;
	mov.b32 	%r85, 0;
	st.global.u32 	[%rd42], %r85;
	add.s64 	%rd43, %rd5, %rd40;
	st.global.u32 	[%rd43], %r85;
	add.s32 	%r86, %r86, %r4;
	setp.lt.s32 	%p18, %r86, %r3;
	@%p18 bra 	$L__BB0_2;
$L__BB0_19:
	ret;

}
	// .globl	_Z6error1PfS_S_ii
.visible .entry _Z6error1PfS_S_ii(
	.param .u64 .ptr .align 1 _Z6error1PfS_S_ii_param_0,
	.param .u64 .ptr .align 1 _Z6error1PfS_S_ii_param_1,
	.param .u64 .ptr .align 1 _Z6error1PfS_S_ii_param_2,
	.param .u32 _Z6error1PfS_S_ii_param_3,
	.param .u32 _Z6error1PfS_S_ii_param_4
)
{
	.reg .pred 	%p<21>;
	.reg .b32 	%r<36>;
	.reg .b32 	%f<15>;
	.reg .b64 	%rd<12>;
	.reg .b64 	%fd<20>;
	// demoted variable
	.shared .align 4 .b8 _ZZ6error1PfS_S_iiE5cache[1024];
	ld.param.u64 	%rd3, [_Z6error1PfS_S_ii_param_0];
	ld.param.u64 	%rd4, [_Z6error1PfS_S_ii_param_1];
	ld.param.u64 	%rd5, [_Z6error1PfS_S_ii_param_2];
	ld.param.u32 	%r17, [_Z6error1PfS_S_ii_param_3];
	ld.param.u32 	%r18, [_Z6error1PfS_S_ii_param_4];
	mov.u32 	%r1, %tid.x;
	mov.u32 	%r2, %ctaid.x;
	mov.u32 	%r35, %ntid.x;
	mad.lo.s32 	%r34, %r2, %r35, %r1;
	mul.lo.s32 	%r5, %r18, %r17;
	setp.ge.s32 	%p2, %r34, %r5;
	mov.f32 	%f14, 0f00000000;
	@%p2 bra 	$L__BB1_8;
	mov.f64 	%fd7, 0d4000000000000000;
	{
	.reg .b32 %temp; 
	mov.b64 	{%temp, %r6}, %fd7;
	}
	and.b32  	%r7, %r6, 2146435072;
	setp.eq.s32 	%p3, %r7, 1062207488;
	setp.lt.s32 	%p4, %r6, 0;
	selp.b32 	%r8, 0, 2146435072, %p4;
	and.b32  	%r19, %r6, 2147483647;
	setp.ne.s32 	%p5, %r19, 1071644672;
	and.pred  	%p1, %p3, %p5;
	or.b32  	%r9, %r8, -2147483648;
	mov.u32 	%r20, %nctaid.x;
	mul.lo.s32 	%r10, %r35, %r20;
	cvta.to.global.u64 	%rd1, %rd3;
	cvta.to.global.u64 	%rd2, %rd4;
	mov.f32 	%f14, 0f00000000;
	selp.b32 	%r27, %r9, %r8, %p1;
$L__BB1_2:
	setp.lt.s32 	%p6, %r6, 0;
	setp.eq.s32 	%p7, %r7, 1062207488;
	mul.wide.s32 	%rd6, %r34, 4;
	add.s64 	%rd7, %rd1, %rd6;
	ld.global.f32 	%f7, [%rd7];
	add.s64 	%rd8, %rd2, %rd6;
	ld.global.f32 	%f8, [%rd8];
	sub.f32 	%f2, %f7, %f8;
	cvt.f64.f32 	%fd1, %f2;
	{
	.reg .b32 %temp; 
	mov.b64 	{%temp, %r12}, %fd1;
	}
	abs.f64 	%fd2, %fd1;
	{ // callseq 0, 0
	.param .b64 param0;
	st.param.f64 	[param0], %fd2;
	.param .b64 retval0;
	call.uni (retval0), 
	__internal_accurate_pow, 
	(
	param0
	);
	ld.param.f64 	%fd8, [retval0];
	} // callseq 0
	setp.lt.s32 	%p9, %r12, 0;
	neg.f64 	%fd10, %fd8;
	selp.f64 	%fd11, %fd10, %fd8, %p7;
	selp.f64 	%fd12, %fd11, %fd8, %p9;
	setp.eq.f32 	%p10, %f2, 0f00000000;
	selp.b32 	%r21, %r12, 0, %p7;
	or.b32  	%r22, %r21, 2146435072;
	selp.b32 	%r23, %r22, %r21, %p6;
	mov.b32 	%r24, 0;
	mov.b64 	%fd13, {%r24, %r23};
	selp.f64 	%fd19, %fd13, %fd12, %p10;
	add.f64 	%fd14, %fd1, 0d4000000000000000;
	{
	.reg .b32 %temp; 
	mov.b64 	{%temp, %r25}, %fd14;
	}
	and.b32  	%r26, %r25, 2146435072;
	setp.ne.s32 	%p11, %r26, 2146435072;
	@%p11 bra 	$L__BB1_7;
	setp.num.f32 	%p12, %f2, %f2;
	@%p12 bra 	$L__BB1_5;
	mov.f64 	%fd15, 0d4000000000000000;
	add.rn.f64 	%fd19, %fd1, %fd15;
	bra.uni 	$L__BB1_7;
$L__BB1_5:
	setp.neu.f64 	%p13, %fd2, 0d7FF0000000000000;
	@%p13 bra 	$L__BB1_7;
	setp.lt.s32 	%p14, %r12, 0;
	selp.b32 	%r28, %r27, %r8, %p14;
	mov.b32 	%r29, 0;
	mov.b64 	%fd19, {%r29, %r28};
$L__BB1_7:
	setp.eq.f32 	%p15, %f2, 0f3F800000;
	selp.f64 	%fd16, 0d3FF0000000000000, %fd19, %p15;
	cvt.f64.f32 	%fd17, %f14;
	add.f64 	%fd18, %fd16, %fd17;
	cvt.rn.f32.f64 	%f14, %fd18;
	add.s32 	%r34, %r34, %r10;
	setp.lt.s32 	%p16, %r34, %r5;
	@%p16 bra 	$L__BB1_2;
$L__BB1_8:
	shl.b32 	%r30, %r1, 2;
	mov.u32 	%r31, _ZZ6error1PfS_S_iiE5cache;
	add.s32 	%r14, %r31, %r30;
	st.shared.f32 	[%r14], %f14;
	bar.sync 	0;
	setp.lt.u32 	%p17, %r35, 2;
	@%p17 bra 	$L__BB1_12;
$L__BB1_9:
	shr.u32 	%r16, %r35, 1;
	setp.ge.u32 	%p18, %r1, %r16;
	@%p18 bra 	$L__BB1_11;
	shl.b32 	%r32, %r16, 2;
	add.s32 	%r33, %r14, %r32;
	ld.shared.f32 	%f9, [%r33];
	ld.shared.f32 	%f10, [%r14];
	add.f32 	%f11, %f9, %f10;
	st.shared.f32 	[%r14], %f11;
$L__BB1_11:
	bar.sync 	0;
	setp.gt.u32 	%p19, %r35, 3;
	mov.u32 	%r35, %r16;
	@%p19 bra 	$L__BB1_9;
$L__BB1_12:
	setp.ne.s32 	%p20, %r1, 0;
	@%p20 bra 	$L__BB1_14;
	ld.shared.f32 	%f12, [_ZZ6error1PfS_S_iiE5cache];
	cvta.to.global.u64 	%rd9, %rd5;
	mul.wide.u32 	%rd10, %r2, 4;
	add.s64 	%rd11, %rd9, %rd10;
	st.global.f32 	[%rd11], %f12;
$L__BB1_14:
	ret;

}
	// .globl	_Z6evolvePfS_S_fii
.visible .entry _Z6evolvePfS_S_fii(
	.param .u64 .ptr .align 1 _Z6evolvePfS_S_fii_param_0,
	.param .u64 .ptr .align 1 _Z6evolvePfS_S_fii_param_1,
	.param .u64 .ptr .align 1 _Z6evolvePfS_S_fii_param_2,
	.param .f32 _Z6evolvePfS_S_fii_param_3,
	.param .u32 _Z6evolvePfS_S_fii_param_4,
	.param .u32 _Z6evolvePfS_S_fii_param_5
)
{
	.reg .pred 	%p<10>;
	.reg .b32 	%r<19>;
	.reg .b32 	%f<15>;
	.reg .b64 	%rd<16>;

	ld.param.u64 	%rd4, [_Z6evolvePfS_S_fii_param_0];
	ld.param.u64 	%rd5, [_Z6evolvePfS_S_fii_param_1];
	ld.param.u64 	%rd6, [_Z6evolvePfS_S_fii_param_2];
	ld.param.f32 	%f3, [_Z6evolvePfS_S_fii_param_3];
	ld.param.u32 	%r9, [_Z6evolvePfS_S_fii_param_4];
	ld.param.u32 	%r10, [_Z6evolvePfS_S_fii_param_5];
	mov.u32 	%r11, %tid.x;
	mov.u32 	%r12, %ctaid.x;
	mov.u32 	%r1, %ntid.x;
	mad.lo.s32 	%r18, %r12, %r1, %r11;
	mul.lo.s32 	%r3, %r10, %r9;
	setp.ge.s32 	%p1, %r18, %r3;
	@%p1 bra 	$L__BB2_5;
	cvta.to.global.u64 	%rd1, %rd6;
	add.s32 	%r4, %r9, -1;
	sub.s32 	%r5, %r3, %r9;
	mul.f32 	%f1, %f3, %f3;
	add.f32 	%f2, %f1, 0f40800000;
	mov.u32 	%r13, %nctaid.x;
	mul.lo.s32 	%r6, %r1, %r13;
	cvta.to.global.u64 	%rd2, %rd4;
	cvta.to.global.u64 	%rd3, %rd5;
	mul.wide.s32 	%rd11, %r9, 4;
$L__BB2_2:
	rem.s32 	%r14, %r18, %r9;
	setp.eq.s32 	%p2, %r14, 0;
	setp.eq.s32 	%p3, %r14, %r4;
	or.pred  	%p4, %p2, %p3;
	setp.le.s32 	%p5, %r18, %r9;
	or.pred  	%p6, %p5, %p4;
	setp.ge.s32 	%p7, %r18, %r5;
	or.pred  	%p8, %p6, %p7;
	@%p8 bra 	$L__BB2_4;
	sub.s32 	%r16, %r18, %r9;
	add.s32 	%r17, %r18, %r9;
	mul.wide.s32 	%rd7, %r16, 4;
	add.s64 	%rd8, %rd1, %rd7;
	ld.global.f32 	%f4, [%rd8];
	mul.wide.s32 	%rd9, %r17, 4;
	add.s64 	%rd10, %rd1, %rd9;
	ld.global.f32 	%f5, [%rd10];
	add.f32 	%f6, %f4, %f5;
	add.s64 	%rd12, %rd8, %rd11;
	ld.global.f32 	%f7, [%rd12+-4];
	add.f32 	%f8, %f6, %f7;
	ld.global.f32 	%f9, [%rd12+4];
	add.f32 	%f10, %f8, %f9;
	mul.wide.s32 	%rd13, %r18, 4;
	add.s64 	%rd14, %rd2, %rd13;
	ld.global.f32 	%f11, [%rd14];
	mul.f32 	%f12, %f1, %f11;
	sub.f32 	%f13, %f10, %f12;
	add.s64 	%rd15, %rd3, %rd13;
	div.rn.f32 	%f14, %f13, %f2;
	st.global.f32 	[%rd15], %f14;
$L__BB2_4:
	add.s32 	%r18, %r18, %r6;
	setp.lt.s32 	%p9, %r18, %r3;
	@%p9 bra 	$L__BB2_2;
$L__BB2_5:
	ret;

}
.func  (.param .b64 func_retval0) __internal_accurate_pow(
	.param .b64 __internal_accurate_pow_param_0
)
{
	.reg .pred 	%p<8>;
	.reg .b32 	%r<49>;
	.reg .b32 	%f<3>;
	.reg .b64 	%fd<109>;

	ld.param.f64 	%fd10, [__internal_accurate_pow_param_0];
	{
	.reg .b32 %temp; 
	mov.b64 	{%temp, %r46}, %fd10;
	}
	{
	.reg .b32 %temp; 
	mov.b64 	{%r45, %temp}, %fd10;
	}
	shr.u32 	%r47, %r46, 20;
	setp.gt.u32 	%p1, %r46, 1048575;
	@%p1 bra 	$L__BB3_2;
	mul.f64 	%fd11, %fd10, 0d4350000000000000;
	{
	.reg .b32 %temp; 
	mov.b64 	{%temp, %r46}, %fd11;
	}
	{
	.reg .b32 %temp; 
	mov.b64 	{%r45, %temp}, %fd11;
	}
	shr.u32 	%r16, %r46, 20;
	add.s32 	%r47, %r16, -54;
$L__BB3_2:
	add.s32 	%r48, %r47, -1023;
	and.b32  	%r17, %r46, -2146435073;
	or.b32  	%r18, %r17, 1072693248;
	mov.b64 	%fd107, {%r45, %r18};
	setp.lt.u32 	%p2, %r18, 1073127583;
	@%p2 bra 	$L__BB3_4;
	{
	.reg .b32 %temp; 
	mov.b64 	{%r19, %temp}, %fd107;
	}
	{
	.reg .b32 %temp; 
	mov.b64 	{%temp, %r20}, %fd107;
	}
	add.s32 	%r21, %r20, -1048576;
	mov.b64 	%fd107, {%r19, %r21};
	add.s32 	%r48, %r47, -1022;
$L__BB3_4:
	add.f64 	%fd12, %fd107, 0dBFF0000000000000;
	add.f64 	%fd13, %fd107, 0d3FF0000000000000;
	rcp.approx.ftz.f64 	%fd14, %fd13;
	neg.f64 	%fd15, %fd13;
	fma.rn.f64 	%fd16, %fd15, %fd14, 0d3FF0000000000000;
	fma.rn.f64 	%fd17, %fd16, %fd16, %fd16;
	fma.rn.f64 	%fd18, %fd17, %fd14, %fd14;
	mul.f64 	%fd19, %fd12, %fd18;
	fma.rn.f64 	%fd20, %fd12, %fd18, %fd19;
	mul.f64 	%fd21, %fd20, %fd20;
	fma.rn.f64 	%fd22, %fd21, 0d3EB0F5FF7D2CAFE2, 0d3ED0F5D241AD3B5A;
	fma.rn.f64 	%fd23, %fd22, %fd21, 0d3EF3B20A75488A3F;
	fma.rn.f64 	%fd24, %fd23, %fd21, 0d3F1745CDE4FAECD5;
	fma.rn.f64 	%fd25, %fd24, %fd21, 0d3F3C71C7258A578B;
	fma.rn.f64 	%fd26, %fd25, %fd21, 0d3F6249249242B910;
	fma.rn.f64 	%fd27, %fd26, %fd21, 0d3F89999999999DFB;
	sub.f64 	%fd28, %fd12, %fd20;
	add.f64 	%fd29, %fd28, %fd28;
	neg.f64 	%fd30, %fd20;
	fma.rn.f64 	%fd31, %fd30, %fd12, %fd29;
	mul.f64 	%fd32, %fd18, %fd31;
	fma.rn.f64 	%fd33, %fd21, %fd27, 0d3FB5555555555555;
	mov.f64 	%fd34, 0d3FB5555555555555;
	sub.f64 	%fd35, %fd34, %fd33;
	fma.rn.f64 	%fd36, %fd21, %fd27, %fd35;
	add.f64 	%fd37, %fd36, 0dBC46A4CB00B9E7B0;
	add.f64 	%fd38, %fd33, %fd37;
	sub.f64 	%fd39, %fd33, %fd38;
	add.f64 	%fd40, %fd37, %fd39;
	mul.rn.f64 	%fd41, %fd20, %fd20;
	neg.f64 	%fd42, %fd41;
	fma.rn.f64 	%fd43, %fd20, %fd20, %fd42;
	{
	.reg .b32 %temp; 
	mov.b64 	{%r22, %temp}, %fd32;
	}
	{
	.reg .b32 %temp; 
	mov.b64 	{%temp, %r23}, %fd32;
	}
	add.s32 	%r24, %r23, 1048576;
	mov.b64 	%fd44, {%r22, %r24};
	fma.rn.f64 	%fd45, %fd20, %fd44, %fd43;
	mul.rn.f64 	%fd46, %fd41, %fd20;
	neg.f64 	%fd47, %fd46;
	fma.rn.f64 	%fd48, %fd41, %fd20, %fd47;
	fma.rn.f64 	%fd49, %fd41, %fd32, %fd48;
	fma.rn.f64 	%fd50, %fd45, %fd20, %fd49;
	mul.rn.f64 	%fd51, %fd38, %fd46;
	neg.f64 	%fd52, %fd51;
	fma.rn.f64 	%fd53, %fd38, %fd46, %fd52;
	fma.rn.f64 	%fd54, %fd38, %fd50, %fd53;
	fma.rn.f64 	%fd55, %fd40, %fd46, %fd54;
	add.f64 	%fd56, %fd51, %fd55;
	sub.f64 	%fd57, %fd51, %fd56;
	add.f64 	%fd58, %fd55, %fd57;
	add.f64 	%fd59, %fd20, %fd56;
	sub.f64 	%fd60, %fd20, %fd59;
	add.f64 	%fd61, %fd56, %fd60;
	add.f64 	%fd62, %fd58, %fd61;
	add.f64 	%fd63, %fd32, %fd62;
	add.f64 	%fd64, %fd59, %fd63;
	sub.f64 	%fd65, %fd59, %fd64;
	add.f64 	%fd66, %fd63, %fd65;
	xor.b32  	%r25, %r48, -2147483648;
	mov.b32 	%r26, 1127219200;
	mov.b64 	%fd67, {%r25, %r26};
	mov.b32 	%r27, -2147483648;
	mov.b64 	%fd68, {%r27, %r26};
	sub.f64 	%fd69, %fd67, %fd68;
	fma.rn.f64 	%fd70, %fd69, 0d3FE62E42FEFA39EF, %fd64;
	fma.rn.f64 	%fd71, %fd69, 0dBFE62E42FEFA39EF, %fd70;
	sub.f64 	%fd72, %fd71, %fd64;
	sub.f64 	%fd73, %fd66, %fd72;
	fma.rn.f64 	%fd74, %fd69, 0d3C7ABC9E3B39803F, %fd73;
	add.f64 	%fd75, %fd70, %fd74;
	sub.f64 	%fd76, %fd70, %fd75;
	add.f64 	%fd77, %fd74, %fd76;
	mov.f64 	%fd78, 0d4000000000000000;
	{
	.reg .b32 %temp; 
	mov.b64 	{%temp, %r28}, %fd78;
	}
	{
	.reg .b32 %temp; 
	mov.b64 	{%r29, %temp}, %fd78;
	}
	shl.b32 	%r30, %r28, 1;
	setp.gt.u32 	%p3, %r30, -33554433;
	and.b32  	%r31, %r28, -15728641;
	selp.b32 	%r32, %r31, %r28, %p3;
	mov.b64 	%fd79, {%r29, %r32};
	mul.rn.f64 	%fd80, %fd75, %fd79;
	neg.f64 	%fd81, %fd80;
	fma.rn.f64 	%fd82, %fd75, %fd79, %fd81;
	fma.rn.f64 	%fd83, %fd77, %fd79, %fd82;
	add.f64 	%fd4, %fd80, %fd83;
	sub.f64 	%fd84, %fd80, %fd4;
	add.f64 	%fd5, %fd83, %fd84;
	fma.rn.f64 	%fd85, %fd4, 0d3FF71547652B82FE, 0d4338000000000000;
	{
	.reg .b32 %temp; 
	mov.b64 	{%r13, %temp}, %fd85;
	}
	mov.f64 	%fd86, 0dC338000000000000;
	add.rn.f64 	%fd87, %fd85, %fd86;
	fma.rn.f64 	%fd88, %fd87, 0dBFE62E42FEFA39EF, %fd4;
	fma.rn.f64 	%fd89, %fd87, 0dBC7ABC9E3B39803F, %fd88;
	fma.rn.f64 	%fd90, %fd89, 0d3E5ADE1569CE2BDF, 0d3E928AF3FCA213EA;
	fma.rn.f64 	%fd91, %fd90, %fd89, 0d3EC71DEE62401315;
	fma.rn.f64 	%fd92, %fd91, %fd89, 0d3EFA01997C89EB71;
	fma.rn.f64 	%fd93, %fd92, %fd89, 0d3F2A01A014761F65;
	fma.rn.f64 	%fd94, %fd93, %fd89, 0d3F56C16C1852B7AF;
	fma.rn.f64 	%fd95, %fd94, %fd89, 0d3F81111111122322;
	fma.rn.f64 	%fd96, %fd95, %fd89, 0d3FA55555555502A1;
	fma.rn.f64 	%fd97, %fd96, %fd89, 0d3FC5555555555511;
	fma.rn.f64 	%fd98, %fd97, %fd89, 0d3FE000000000000B;
	fma.rn.f64 	%fd99, %fd98, %fd89, 0d3FF0000000000000;
	fma.rn.f64 	%fd100, %fd99, %fd89, 0d3FF0000000000000;
	{
	.reg .b32 %temp; 
	mov.b64 	{%r14, %temp}, %fd100;
	}
	{
	.reg .b32 %temp; 
	mov.b64 	{%temp, %r15}, %fd100;
	}
	shl.b32 	%r33, %r13, 20;
	add.s32 	%r34, %r33, %r15;
	mov.b64 	%fd108, {%r14, %r34};
	{
	.reg .b32 %temp; 
	mov.b64 	{%temp, %r35}, %fd4;
	}
	mov.b32 	%f2, %r35;
	abs.f32 	%f1, %f2;
	setp.lt.f32 	%p4, %f1, 0f4086232B;
	@%p4 bra 	$L__BB3_7;
	setp.lt.f64 	%p5, %fd4, 0d0000000000000000;
	add.f64 	%fd101, %fd4, 0d7FF0000000000000;
	selp.f64 	%fd108, 0d0000000000000000, %fd101, %p5;
	setp.geu.f32 	%p6, %f1, 0f40874800;
	@%p6 bra 	$L__BB3_7;
	shr.u32 	%r36, %r13, 31;
	add.s32 	%r37, %r13, %r36;
	shr.s32 	%r38, %r37, 1;
	shl.b32 	%r39, %r38, 20;
	add.s32 	%r40, %r15, %r39;
	mov.b64 	%fd102, {%r14, %r40};
	sub.s32 	%r41, %r13, %r38;
	shl.b32 	%r42, %r41, 20;
	add.s32 	%r43, %r42, 1072693248;
	mov.b32 	%r44, 0;
	mov.b64 	%fd103, {%r44, %r43};
	mul.f64 	%fd108, %fd103, %fd102;
$L__BB3_7:
	abs.f64 	%fd104, %fd108;
	setp.eq.f64 	%p7, %fd104, 0d7FF0000000000000;
	fma.rn.f64 	%fd105, %fd108, %fd5, %fd108;
	selp.f64 	%fd106, %fd108, %fd105, %p7;
	st.param.f64 	[func_retval0], %fd106;
	ret;

}


// ===== COMPILED SASS (sm_100) =====

	.target	sm_100

	.elftype	@"ET_EXEC"


//--------------------- .note.nv.tkinfo           --------------------------
	.section	.note.nv.tkinfo,"",@"SHT_NOTE"
	.sectionflags	@"SHF_NOTE_NV_TKINFO"
	.tkinfo
        /*0018*/ 	.word	0x00000002
        /*0030*/ 	.string	""
        /*0030*/ 	.string	"ptxas"
        /*0030*/ 	.string	"Cuda compilation tools, release 13.0, V13.0.88"
        /*0030*/ 	.string	"Build cuda_13.0.r13.0/compiler.36424714_0"
        /*0030*/ 	.string	"-arch sm_100 -m 64 "



//--------------------- .note.nv.cuinfo           --------------------------
	.section	.note.nv.cuinfo,"",@"SHT_NOTE"
	.sectionflags	@"SHF_NOTE_NV_CUINFO"
        /*0018*/ 	.short	0x0002
        /*001a*/ 	.short	0x0064
        /*001c*/ 	.short	0x0082
	.zero		2


//--------------------- .nv.info                  --------------------------
	.section	.nv.info,"",@"SHT_CUDA_INFO"
	.align	4


	//----- nvinfo : EIATTR_REGCOUNT
	.align		4
        /*0000*/ 	.byte	0x04, 0x2f
        /*0002*/ 	.short	(.L_2 - .L_1)
	.align		4
.L_1:
        /*0004*/ 	.word	index@(_Z4initPfS_S_fii)
        /*0008*/ 	.word	0x0000001c


	//----- nvinfo : EIATTR_FRAME_SIZE
	.align		4
.L_2:
        /*000c*/ 	.byte	0x04, 0x11
        /*000e*/ 	.short	(.L_4 - .L_3)
	.align		4
.L_3:
        /*0010*/ 	.word	index@(_Z4initPfS_S_fii)
        /*0014*/ 	.word	0x00000000


	//----- nvinfo : EIATTR_REGCOUNT
	.align		4
.L_4:
        /*0018*/ 	.byte	0x04, 0x2f
        /*001a*/ 	.short	(.L_6 - .L_5)
	.align		4
.L_5:
        /*001c*/ 	.word	index@(_Z6error1PfS_S_ii)
        /*0020*/ 	.word	0x00000025


	//----- nvinfo : EIATTR_FRAME_SIZE
	.align		4
.L_6:
        /*0024*/ 	.byte	0x04, 0x11
        /*0026*/ 	.short	(.L_8 - .L_7)
	.align		4
.L_7:
        /*0028*/ 	.word	index@($_Z6error1PfS_S_ii$__internal_accurate_pow)
        /*002c*/ 	.word	0x00000000


	//----- nvinfo : EIATTR_FRAME_SIZE
	.align		4
.L_8:
        /*0030*/ 	.byte	0x04, 0x11
        /*0032*/ 	.short	(.L_10 - .L_9)
	.align		4
.L_9:
        /*0034*/ 	.word	index@(_Z6error1PfS_S_ii)
        /*0038*/ 	.word	0x00000000


	//----- nvinfo : EIATTR_REGCOUNT
	.align		4
.L_10:
        /*003c*/ 	.byte	0x04, 0x2f
        /*003e*/ 	.short	(.L_12 - .L_11)
	.align		4
.L_11:
        /*0040*/ 	.word	index@(_Z6evolvePfS_S_fii)
        /*0044*/ 	.word	0x0000001b


	//----- nvinfo : EIATTR_FRAME_SIZE
	.align		4
.L_12:
        /*0048*/ 	.byte	0x04, 0x11
        /*004a*/ 	.short	(.L_14 - .L_13)
	.align		4
.L_13:
        /*004c*/ 	.word	index@($__internal_0_$__cuda_sm3x_div_rn_noftz_f32_slowpath)
        /*0050*/ 	.word	0x00000000


	//----- nvinfo : EIATTR_FRAME_SIZE
	.align		4
.L_14:
        /*0054*/ 	.byte	0x04, 0x11
        /*0056*/ 	.short	(.L_16 - .L_15)
	.align		4
.L_15:
        /*0058*/ 	.word	index@(_Z6evolvePfS_S_fii)
        /*005c*/ 	.word	0x00000000


	//----- nvinfo : EIATTR_MIN_STACK_SIZE
	.align		4
.L_16:
        /*0060*/ 	.byte	0x04, 0x12
        /*0062*/ 	.short	(.L_18 - .L_17)
	.align		4
.L_17:
        /*0064*/ 	.word	index@(_Z6evolvePfS_S_fii)
        /*0068*/ 	.word	0x00000000


	//----- nvinfo : EIATTR_MIN_STACK_SIZE
	.align		4
.L_18:
        /*006c*/ 	.byte	0x04, 0x12
        /*006e*/ 	.short	(.L_20 - .L_19)
	.align		4
.L_19:
        /*0070*/ 	.word	index@(_Z6error1PfS_S_ii)
        /*0074*/ 	.word	0x00000000


	//----- nvinfo : EIATTR_MIN_STACK_SIZE
	.align		4
.L_20:
        /*0078*/ 	.byte	0x04, 0x12
        /*007a*/ 	.short	(.L_22 - .L_21)
	.align		4
.L_21:
        /*007c*/ 	.word	index@(_Z4initPfS_S_fii)
        /*0080*/ 	.word	0x00000000
.L_22:


//--------------------- .nv.compat                --------------------------
	.section	.nv.compat,"",@"SHT_CUDA_COMPAT_INFO"
	.align	4
        /*0000*/ 	.byte	0x02, 0x09, 0x00, 0x00, 0x02, 0x02, 0x01, 0x00, 0x02, 0x05, 0x05, 0x00, 0x03, 0x07, 0x01, 0x01
        /*0010*/ 	.byte	0x02, 0x03, 0x00, 0x00, 0x02, 0x06, 0x01, 0x00, 0x04, 0x0b, 0x08, 0x00, 0x01, 0x00, 0x00, 0x00
        /*0020*/ 	.byte	0x00, 0x00, 0x00, 0x00


//--------------------- .nv.info._Z6evolvePfS_S_fii --------------------------
	.section	.nv.info._Z6evolvePfS_S_fii,"",@"SHT_CUDA_INFO"
	.sectionflags	@""
	.align	4


	//----- nvinfo : EIATTR_CUDA_API_VERSION
	.align		4
        /*0000*/ 	.byte	0x04, 0x37
        /*0002*/ 	.short	(.L_24 - .L_23)
.L_23:
        /*0004*/ 	.word	0x00000082


	//----- nvinfo : EIATTR_KPARAM_INFO
	.align		4
.L_24:
        /*0008*/ 	.byte	0x04, 0x17
        /*000a*/ 	.short	(.L_26 - .L_25)
.L_25:
        /*000c*/ 	.word	0x00000000
        /*0010*/ 	.short	0x0005
        /*0012*/ 	.short	0x0020
        /*0014*/ 	.byte	0x00, 0xf0, 0x11, 0x00


	//----- nvinfo : EIATTR_KPARAM_INFO
	.align		4
.L_26:
        /*0018*/ 	.byte	0x04, 0x17
        /*001a*/ 	.short	(.L_28 - .L_27)
.L_27:
        /*001c*/ 	.word	0x00000000
        /*0020*/ 	.short	0x0004
        /*0022*/ 	.short	0x001c
        /*0024*/ 	.byte	0x00, 0xf0, 0x11, 0x00


	//----- nvinfo : EIATTR_KPARAM_INFO
	.align		4
.L_28:
        /*0028*/ 	.byte	0x04, 0x17
        /*002a*/ 	.short	(.L_30 - .L_29)
.L_29:
        /*002c*/ 	.word	0x00000000
        /*0030*/ 	.short	0x0003
        /*0032*/ 	.short	0x0018
        /*0034*/ 	.byte	0x00, 0xf0, 0x11, 0x00


	//----- nvinfo : EIATTR_KPARAM_INFO
	.align		4
.L_30:
        /*0038*/ 	.byte	0x04, 0x17
        /*003a*/ 	.short	(.L_32 - .L_31)
.L_31:
        /*003c*/ 	.word	0x00000000
        /*0040*/ 	.short	0x0002
        /*0042*/ 	.short	0x0010
        /*0044*/ 	.byte	0x00, 0xf5, 0x21, 0x00


	//----- nvinfo : EIATTR_KPARAM_INFO
	.align		4
.L_32:
        /*0048*/ 	.byte	0x04, 0x17
        /*004a*/ 	.short	(.L_34 - .L_33)
.L_33:
        /*004c*/ 	.word	0x00000000
        /*0050*/ 	.short	0x0001
        /*0052*/ 	.short	0x0008
        /*0054*/ 	.byte	0x00, 0xf5, 0x21, 0x00


	//----- nvinfo : EIATTR_KPARAM_INFO
	.align		4
.L_34:
        /*0058*/ 	.byte	0x04, 0x17
        /*005a*/ 	.short	(.L_36 - .L_35)
.L_35:
        /*005c*/ 	.word	0x00000000
        /*0060*/ 	.short	0x0000
        /*0062*/ 	.short	0x0000
        /*0064*/ 	.byte	0x00, 0xf5, 0x21, 0x00


	//----- nvinfo : EIATTR_SPARSE_MMA_MASK
	.align		4
.L_36:
        /*0068*/ 	.byte	0x03, 0x50
        /*006a*/ 	.short	0x0000


	//----- nvinfo : EIATTR_MAXREG_COUNT
	.align		4
        /*006c*/ 	.byte	0x03, 0x1b
        /*006e*/ 	.short	0x00ff


	//----- nvinfo : EIATTR_MERCURY_ISA_VERSION
	.align		4
        /*0070*/ 	.byte	0x03, 0x5f
        /*0072*/ 	.short	0x0101


	//----- nvinfo : EIATTR_VRC_CTA_INIT_COUNT
	.align		4
        /*0074*/ 	.byte	0x02, 0x4a
	.zero		1
	.zero		1


	//----- nvinfo : EIATTR_EXIT_INSTR_OFFSETS
	.align		4
        /*0078*/ 	.byte	0x04, 0x1c
        /*007a*/ 	.short	(.L_38 - .L_37)


	//   ....[0]....
.L_37:
        /*007c*/ 	.word	0x00000090


	//   ....[1]....
        /*0080*/ 	.word	0x00000530


	//----- nvinfo : EIATTR_CRS_STACK_SIZE
	.align		4
.L_38:
        /*0084*/ 	.byte	0x04, 0x1e
        /*0086*/ 	.short	(.L_40 - .L_39)
.L_39:
        /*0088*/ 	.word	0x00000000


	//----- nvinfo : EIATTR_CBANK_PARAM_SIZE
	.align		4
.L_40:
        /*008c*/ 	.byte	0x03, 0x19
        /*008e*/ 	.short	0x0024


	//----- nvinfo : EIATTR_PARAM_CBANK
	.align		4
        /*0090*/ 	.byte	0x04, 0x0a
        /*0092*/ 	.short	(.L_42 - .L_41)
	.align		4
.L_41:
        /*0094*/ 	.word	index@(.nv.constant0._Z6evolvePfS_S_fii)
        /*0098*/ 	.short	0x0380
        /*009a*/ 	.short	0x0024


	//----- nvinfo : EIATTR_SW_WAR
	.align		4
.L_42:
        /*009c*/ 	.byte	0x04, 0x36
        /*009e*/ 	.short	(.L_44 - .L_43)
.L_43:
        /*00a0*/ 	.word	0x00000008
.L_44:


//--------------------- .nv.info._Z6error1PfS_S_ii --------------------------
	.section	.nv.info._Z6error1PfS_S_ii,"",@"SHT_CUDA_INFO"
	.sectionflags	@""
	.align	4


	//----- nvinfo : EIATTR_CUDA_API_VERSION
	.align		4
        /*0000*/ 	.byte	0x04, 0x37
        /*0002*/ 	.short	(.L_46 - .L_45)
.L_45:
        /*0004*/ 	.word	0x00000082


	//----- nvinfo : EIATTR_KPARAM_INFO
	.align		4
.L_46:
        /*0008*/ 	.byte	0x04, 0x17
        /*000a*/ 	.short	(.L_48 - .L_47)
.L_47:
        /*000c*/ 	.word	0x00000000
        /*0010*/ 	.short	0x0004
        /*0012*/ 	.short	0x001c
        /*0014*/ 	.byte	0x00, 0xf0, 0x11, 0x00


	//----- nvinfo : EIATTR_KPARAM_INFO
	.align		4
.L_48:
        /*0018*/ 	.byte	0x04, 0x17
        /*001a*/ 	.short	(.L_50 - .L_49)
.L_49:
        /*001c*/ 	.word	0x00000000
        /*0020*/ 	.short	0x0003
        /*0022*/ 	.short	0x0018
        /*0024*/ 	.byte	0x00, 0xf0, 0x11, 0x00


	//----- nvinfo : EIATTR_KPARAM_INFO
	.align		4
.L_50:
        /*0028*/ 	.byte	0x04, 0x17
        /*002a*/ 	.short	(.L_52 - .L_51)
.L_51:
        /*002c*/ 	.word	0x00000000
        /*0030*/ 	.short	0x0002
        /*0032*/ 	.short	0x0010
        /*0034*/ 	.byte	0x00, 0xf5, 0x21, 0x00


	//----- nvinfo : EIATTR_KPARAM_INFO
	.align		4
.L_52:
        /*0038*/ 	.byte	0x04, 0x17
        /*003a*/ 	.short	(.L_54 - .L_53)
.L_53:
        /*003c*/ 	.word	0x00000000
        /*0040*/ 	.short	0x0001
        /*0042*/ 	.short	0x0008
        /*0044*/ 	.byte	0x00, 0xf5, 0x21, 0x00


	//----- nvinfo : EIATTR_KPARAM_INFO
	.align		4
.L_54:
        /*0048*/ 	.byte	0x04, 0x17
        /*004a*/ 	.short	(.L_56 - .L_55)
.L_55:
        /*004c*/ 	.word	0x00000000
        /*0050*/ 	.short	0x0000
        /*0052*/ 	.short	0x0000
        /*0054*/ 	.byte	0x00, 0xf5, 0x21, 0x00


	//----- nvinfo : EIATTR_SPARSE_MMA_MASK
	.align		4
.L_56:
        /*0058*/ 	.byte	0x03, 0x50
        /*005a*/ 	.short	0x0000


	//----- nvinfo : EIATTR_MAXREG_COUNT
	.align		4
        /*005c*/ 	.byte	0x03, 0x1b
        /*005e*/ 	.short	0x00ff


	//----- nvinfo : EIATTR_NUM_BARRIERS
	.align		4
        /*0060*/ 	.byte	0x02, 0x4c
        /*0062*/ 	.byte	0x01
	.zero		1


	//----- nvinfo : EIATTR_MERCURY_ISA_VERSION
	.align		4
        /*0064*/ 	.byte	0x03, 0x5f
        /*0066*/ 	.short	0x0101


	//----- nvinfo : EIATTR_VRC_CTA_INIT_COUNT
	.align		4
        /*0068*/ 	.byte	0x02, 0x4a
	.zero		1
	.zero		1


	//----- nvinfo : EIATTR_EXIT_INSTR_OFFSETS
	.align		4
        /*006c*/ 	.byte	0x04, 0x1c
        /*006e*/ 	.short	(.L_58 - .L_57)


	//   ....[0]....
.L_57:
        /*0070*/ 	.word	0x00000490


	//   ....[1]....
        /*0074*/ 	.word	0x00000510


	//----- nvinfo : EIATTR_CRS_STACK_SIZE
	.align		4
.L_58:
        /*0078*/ 	.byte	0x04, 0x1e
        /*007a*/ 	.short	(.L_60 - .L_59)
.L_59:
        /*007c*/ 	.word	0x00000000


	//----- nvinfo : EIATTR_CBANK_PARAM_SIZE
	.align		4
.L_60:
        /*0080*/ 	.byte	0x03, 0x19
        /*0082*/ 	.short	0x0020


	//----- nvinfo : EIATTR_PARAM_CBANK
	.align		4
        /*0084*/ 	.byte	0x04, 0x0a
        /*0086*/ 	.short	(.L_62 - .L_61)
	.align		4
.L_61:
        /*0088*/ 	.word	index@(.nv.constant0._Z6error1PfS_S_ii)
        /*008c*/ 	.short	0x0380
        /*008e*/ 	.short	0x0020


	//----- nvinfo : EIATTR_SW_WAR
	.align		4
.L_62:
        /*0090*/ 	.byte	0x04, 0x36
        /*0092*/ 	.short	(.L_64 - .L_63)
.L_63:
        /*0094*/ 	.word	0x00000008
.L_64:


//--------------------- .nv.info._Z4initPfS_S_fii --------------------------
	.section	.nv.info._Z4initPfS_S_fii,"",@"SHT_CUDA_INFO"
	.sectionflags	@""
	.align	4


	//----- nvinfo : EIATTR_CUDA_API_VERSION
	.align		4
        /*0000*/ 	.byte	0x04, 0x37
        /*0002*/ 	.short	(.L_66 - .L_65)
.L_65:
        /*0004*/ 	.word	0x00000082


	//----- nvinfo : EIATTR_KPARAM_INFO
	.align		4
.L_66:
        /*0008*/ 	.byte	0x04, 0x17
        /*000a*/ 	.short	(.L_68 - .L_67)
.L_67:
        /*000c*/ 	.word	0x00000000
        /*0010*/ 	.short	0x0005
        /*0012*/ 	.short	0x0020
        /*0014*/ 	.byte	0x00, 0xf0, 0x11, 0x00


	//----- nvinfo : EIATTR_KPARAM_INFO
	.align		4
.L_68:
        /*0018*/ 	.byte	0x04, 0x17
        /*001a*/ 	.short	(.L_70 - .L_69)
.L_69:
        /*001c*/ 	.word	0x00000000
        /*0020*/ 	.short	0x0004
        /*0022*/ 	.short	0x001c
        /*0024*/ 	.byte	0x00, 0xf0, 0x11, 0x00


	//----- nvinfo : EIATTR_KPARAM_INFO
	.align		4
.L_70:
        /*0028*/ 	.byte	0x04, 0x17
        /*002a*/ 	.short	(.L_72 - .L_71)
.L_71:
        /*002c*/ 	.word	0x00000000
        /*0030*/ 	.short	0x0003
        /*0032*/ 	.short	0x0018
        /*0034*/ 	.byte	0x00, 0xf0, 0x11, 0x00


	//----- nvinfo : EIATTR_KPARAM_INFO
	.align		4
.L_72:
        /*0038*/ 	.byte	0x04, 0x17
        /*003a*/ 	.short	(.L_74 - .L_73)
.L_73:
        /*003c*/ 	.word	0x00000000
        /*0040*/ 	.short	0x0002
        /*0042*/ 	.short	0x0010
        /*0044*/ 	.byte	0x00, 0xf5, 0x21, 0x00


	//----- nvinfo : EIATTR_KPARAM_INFO
	.align		4
.L_74:
        /*0048*/ 	.byte	0x04, 0x17
        /*004a*/ 	.short	(.L_76 - .L_75)
.L_75:
        /*004c*/ 	.word	0x00000000
        /*0050*/ 	.short	0x0001
        /*0052*/ 	.short	0x0008
        /*0054*/ 	.byte	0x00, 0xf5, 0x21, 0x00


	//----- nvinfo : EIATTR_KPARAM_INFO
	.align		4
.L_76:
        /*0058*/ 	.byte	0x04, 0x17
        /*005a*/ 	.short	(.L_78 - .L_77)
.L_77:
        /*005c*/ 	.word	0x00000000
        /*0060*/ 	.short	0x0000
        /*0062*/ 	.short	0x0000
        /*0064*/ 	.byte	0x00, 0xf5, 0x21, 0x00


	//----- nvinfo : EIATTR_SPARSE_MMA_MASK
	.align		4
.L_78:
        /*0068*/ 	.byte	0x03, 0x50
        /*006a*/ 	.short	0x0000


	//----- nvinfo : EIATTR_MAXREG_COUNT
	.align		4
        /*006c*/ 	.byte	0x03, 0x1b
        /*006e*/ 	.short	0x00ff


	//----- nvinfo : EIATTR_MERCURY_ISA_VERSION
	.align		4
        /*0070*/ 	.byte	0x03, 0x5f
        /*0072*/ 	.short	0x0101


	//----- nvinfo : EIATTR_VRC_CTA_INIT_COUNT
	.align		4
        /*0074*/ 	.byte	0x02, 0x4a
	.zero		1
	.zero		1


	//----- nvinfo : EIATTR_EXIT_INSTR_OFFSETS
	.align		4
        /*0078*/ 	.byte	0x04, 0x1c
        /*007a*/ 	.short	(.L_80 - .L_79)


	//   ....[0]....
.L_79:
        /*007c*/ 	.word	0x00000090


	//   ....[1]....
        /*0080*/ 	.word	0x00001290


	//----- nvinfo : EIATTR_CRS_STACK_SIZE
	.align		4
.L_80:
        /*0084*/ 	.byte	0x04, 0x1e
        /*0086*/ 	.short	(.L_82 - .L_81)
.L_81:
        /*0088*/ 	.word	0x00000000


	//----- nvinfo : EIATTR_CBANK_PARAM_SIZE
	.align		4
.L_82:
        /*008c*/ 	.byte	0x03, 0x19
        /*008e*/ 	.short	0x0024


	//----- nvinfo : EIATTR_PARAM_CBANK
	.align		4
        /*0090*/ 	.byte	0x04, 0x0a
        /*0092*/ 	.short	(.L_84 - .L_83)
	.align		4
.L_83:
        /*0094*/ 	.word	index@(.nv.constant0._Z4initPfS_S_fii)
        /*0098*/ 	.short	0x0380
        /*009a*/ 	.short	0x0024


	//----- nvinfo : EIATTR_SW_WAR
	.align		4
.L_84:
        /*009c*/ 	.byte	0x04, 0x36
        /*009e*/ 	.short	(.L_86 - .L_85)
.L_85:
        /*00a0*/ 	.word	0x00000008
.L_86:


//--------------------- .nv.callgraph             --------------------------
	.section	.nv.callgraph,"",@"SHT_CUDA_CALLGRAPH"
	.align	4
	.sectionentsize	8
	.align		4
        /*0000*/ 	.word	0x00000000
	.align		4
        /*0004*/ 	.word	0xffffffff
	.align		4
        /*0008*/ 	.word	0x00000000
	.align		4
        /*000c*/ 	.word	0xfffffffe
	.align		4
        /*0010*/ 	.word	0x00000000
	.align		4
        /*0014*/ 	.word	0xfffffffd
	.align		4
        /*0018*/ 	.word	0x00000000
	.align		4
        /*001c*/ 	.word	0xfffffffc


//--------------------- .nv.constant4             --------------------------
	.section	.nv.constant4,"a",@progbits
	.align	8
	.align		8
.nv.constant4:
        /*0000*/ 	.dword	__cudart_i2opi_f


//--------------------- .text._Z6evolvePfS_S_fii  --------------------------
	.section	.text._Z6evolvePfS_S_fii,"ax",@progbits
	.align	128
        .global         _Z6evolvePfS_S_fii
        .type           _Z6evolvePfS_S_fii,@function
        .size           _Z6evolvePfS_S_fii,(.L_x_39 - _Z6evolvePfS_S_fii)
        .other          _Z6evolvePfS_S_fii,@"STO_CUDA_ENTRY STV_DEFAULT"
_Z6evolvePfS_S_fii:
.text._Z6evolvePfS_S_fii:
[----:B------:R-:W-:Y:S01]  /*0000*/  LDC R1, c[0x0][0x37c] ;  /* 0x0000df00ff017b82 */ /* 0x000fe20000000800 */
[----:B------:R-:W0:Y:S07]  /*0010*/  S2R R13, SR_TID.X ;  /* 0x00000000000d7919 */ /* 0x000e2e0000002100 */
[----:B------:R-:W0:Y:S01]  /*0020*/  S2UR UR6, SR_CTAID.X ;  /* 0x00000000000679c3 */ /* 0x000e220000002500 */
[----:B------:R-:W1:Y:S01]  /*0030*/  LDCU UR4, c[0x0][0x3a0] ;  /* 0x00007400ff0477ac */ /* 0x000e620008000800 */
[----:B------:R-:W1:Y:S06]  /*0040*/  LDCU UR5, c[0x0][0x39c] ;  /* 0x00007380ff0577ac */ /* 0x000e6c0008000800 */
[----:B------:R-:W0:Y:S01]  /*0050*/  LDC R14, c[0x0][0x360] ;  /* 0x0000d800ff0e7b82 */ /* 0x000e220000000800 */
[----:B-1----:R-:W-:Y:S01]  /*0060*/  UIMAD UR4, UR4, UR5, URZ ;  /* 0x00000005040472a4 */ /* 0x002fe2000f8e02ff */
[----:B0-----:R-:W-:-:S05]  /*0070*/  IMAD R13, R14, UR6, R13 ;  /* 0x000000060e0d7c24 */ /* 0x001fca000f8e020d */
[----:B------:R-:W-:-:S13]  /*0080*/  ISETP.GE.AND P0, PT, R13, UR4, PT ;  /* 0x000000040d007c0c */ /* 0x000fda000bf06270 */
[----:B------:R-:W-:Y:S05]  /*0090*/  @P0 EXIT ;  /* 0x000000000000094d */ /* 0x000fea0003800000 */
[----:B------:R-:W0:Y:S01]  /*00a0*/  LDC R12, c[0x0][0x398] ;  /* 0x0000e600ff0c7b82 */ /* 0x000e220000000800 */
[----:B------:R-:W1:Y:S01]  /*00b0*/  LDCU UR7, c[0x0][0x370] ;  /* 0x00006e00ff0777ac */ /* 0x000e620008000800 */
[----:B------:R-:W-:Y:S01]  /*00c0*/  UIADD3 UR6, UPT, UPT, UR5, -0x1, URZ ;  /* 0xffffffff05067890 */ /* 0x000fe2000fffe0ff */
[----:B------:R-:W2:Y:S05]  /*00d0*/  LDCU.64 UR8, c[0x0][0x358] ;  /* 0x00006b00ff0877ac */ /* 0x000eaa0008000a00 */
[----:B------:R-:W3:Y:S01]  /*00e0*/  LDC R2, c[0x0][0x39c] ;  /* 0x0000e700ff027b82 */ /* 0x000ee20000000800 */
[----:B------:R-:W-:-:S07]  /*00f0*/  UIADD3 UR5, UPT, UPT, UR4, -UR5, URZ ;  /* 0x8000000504057290 */ /* 0x000fce000fffe0ff */
[----:B------:R-:W4:Y:S01]  /*0100*/  LDC.64 R10, c[0x0][0x390] ;  /* 0x0000e400ff0a7b82 */ /* 0x000f220000000a00 */
[----:B-1----:R-:W-:-:S07]  /*0110*/  IMAD R14, R14, UR7, RZ ;  /* 0x000000070e0e7c24 */ /* 0x002fce000f8e02ff */
[----:B------:R-:W1:Y:S01]  /*0120*/  LDC.64 R8, c[0x0][0x380] ;  /* 0x0000e000ff087b82 */ /* 0x000e620000000a00 */
[----:B0-----:R-:W-:-:S04]  /*0130*/  FMUL R12, R12, R12 ;  /* 0x0000000c0c0c7220 */ /* 0x001fc80000400000 */
[----:B------:R-:W-:-:S03]  /*0140*/  FADD R3, R12, 4 ;  /* 0x408000000c037421 */ /* 0x000fc60000000000 */
[----:B--2---:R-:W0:Y:S04]  /*0150*/  LDC.64 R6, c[0x0][0x388] ;  /* 0x0000e200ff067b82 */ /* 0x004e280000000a00 */
.L_x_4:
[----:B--23--:R-:W-:Y:S01]  /*0160*/  IABS R15, R2 ;  /* 0x00000002000f7213 */ /* 0x00cfe20000000000 */
[----:B------:R-:W-:Y:S01]  /*0170*/  BSSY.RECONVERGENT B0, `(.L_x_0) ;  /* 0x0000038000007945 */ /* 0x000fe20003800200 */
[----:B------:R-:W-:Y:S02]  /*0180*/  ISETP.GE.AND P2, PT, R13, RZ, PT ;  /* 0x000000ff0d00720c */ /* 0x000fe40003f46270 */
[----:B------:R-:W2:Y:S08]  /*0190*/  I2F.RP R0, R15 ;  /* 0x0000000f00007306 */ /* 0x000eb00000209400 */
[----:B--2---:R-:W2:Y:S02]  /*01a0*/  MUFU.RCP R0, R0 ;  /* 0x0000000000007308 */ /* 0x004ea40000001000 */
[----:B--2---:R-:W-:-:S06]  /*01b0*/  VIADD R4, R0, 0xffffffe ;  /* 0x0ffffffe00047836 */ /* 0x004fcc0000000000 */
[----:B------:R2:W3:Y:S02]  /*01c0*/  F2I.FTZ.U32.TRUNC.NTZ R5, R4 ;  /* 0x0000000400057305 */ /* 0x0004e4000021f000 */
[----:B--2---:R-:W-:Y:S02]  /*01d0*/  IMAD.MOV.U32 R4, RZ, RZ, RZ ;  /* 0x000000ffff047224 */ /* 0x004fe400078e00ff */
[----:B---3--:R-:W-:-:S04]  /*01e0*/  IMAD.MOV R16, RZ, RZ, -R5 ;  /* 0x000000ffff107224 */ /* 0x008fc800078e0a05 */
[----:B------:R-:W-:Y:S01]  /*01f0*/  IMAD R17, R16, R15, RZ ;  /* 0x0000000f10117224 */ /* 0x000fe200078e02ff */
[----:B------:R-:W-:-:S03]  /*0200*/  IABS R16, R13 ;  /* 0x0000000d00107213 */ /* 0x000fc60000000000 */
[----:B------:R-:W-:-:S06]  /*0210*/  IMAD.HI.U32 R5, R5, R17, R4 ;  /* 0x0000001105057227 */ /* 0x000fcc00078e0004 */
[----:B------:R-:W-:-:S04]  /*0220*/  IMAD.HI.U32 R5, R5, R16, RZ ;  /* 0x0000001005057227 */ /* 0x000fc800078e00ff */
[----:B------:R-:W-:-:S04]  /*0230*/  IMAD.MOV R5, RZ, RZ, -R5 ;  /* 0x000000ffff057224 */ /* 0x000fc800078e0a05 */
[----:B------:R-:W-:-:S05]  /*0240*/  IMAD R0, R15, R5, R16 ;  /* 0x000000050f007224 */ /* 0x000fca00078e0210 */
[----:B------:R-:W-:-:S13]  /*0250*/  ISETP.GT.U32.AND P0, PT, R15, R0, PT ;  /* 0x000000000f00720c */ /* 0x000fda0003f04070 */
[----:B------:R-:W-:Y:S01]  /*0260*/  @!P0 IMAD.IADD R0, R0, 0x1, -R15 ;  /* 0x0000000100008824 */ /* 0x000fe200078e0a0f */
[----:B------:R-:W-:-:S04]  /*0270*/  ISETP.NE.AND P0, PT, R2, RZ, PT ;  /* 0x000000ff0200720c */ /* 0x000fc80003f05270 */
[----:B------:R-:W-:-:S13]  /*0280*/  ISETP.GT.U32.AND P1, PT, R15, R0, PT ;  /* 0x000000000f00720c */ /* 0x000fda0003f24070 */
[----:B------:R-:W-:-:S04]  /*0290*/  @!P1 IMAD.IADD R0, R0, 0x1, -R15 ;  /* 0x0000000100009824 */ /* 0x000fc800078e0a0f */
[----:B------:R-:W-:Y:S01]  /*02a0*/  @!P2 IMAD.MOV R0, RZ, RZ, -R0 ;  /* 0x000000ffff00a224 */ /* 0x000fe200078e0a00 */
[----:B------:R-:W-:-:S04]  /*02b0*/  @!P0 LOP3.LUT R0, RZ, R2, RZ, 0x33, !PT ;  /* 0x00000002ff008212 */ /* 0x000fc800078e33ff */
[----:B------:R-:W-:-:S04]  /*02c0*/  ISETP.NE.AND P0, PT, R0, UR6, PT ;  /* 0x0000000600007c0c */ /* 0x000fc8000bf05270 */
[----:B------:R-:W-:-:S04]  /*02d0*/  ISETP.EQ.OR P0, PT, R0, RZ, !P0 ;  /* 0x000000ff0000720c */ /* 0x000fc80004702670 */
[----:B------:R-:W-:-:S04]  /*02e0*/  ISETP.LE.OR P0, PT, R13, R2, P0 ;  /* 0x000000020d00720c */ /* 0x000fc80000703670 */
[----:B------:R-:W-:-:S13]  /*02f0*/  ISETP.GE.OR P0, PT, R13, UR5, P0 ;  /* 0x000000050d007c0c */ /* 0x000fda0008706670 */
[----:B------:R-:W-:Y:S05]  /*0300*/  @P0 BRA `(.L_x_1) ;  /* 0x0000000000780947 */ /* 0x000fea0003800000 */
[C-C-:B------:R-:W-:Y:S02]  /*0310*/  IMAD.IADD R5, R13.reuse, 0x1, -R2.reuse ;  /* 0x000000010d057824 */ /* 0x140fe400078e0a02 */
[----:B------:R-:W-:Y:S02]  /*0320*/  IMAD.IADD R17, R13, 0x1, R2 ;  /* 0x000000010d117824 */ /* 0x000fe400078e0202 */
[----:B----4-:R-:W-:-:S04]  /*0330*/  IMAD.WIDE R4, R5, 0x4, R10 ;  /* 0x0000000405047825 */ /* 0x010fc800078e020a */
[----:B------:R-:W-:-:S04]  /*0340*/  IMAD.WIDE R16, R17, 0x4, R10 ;  /* 0x0000000411107825 */ /* 0x000fc800078e020a */
[----:B------:R-:W-:Y:S02]  /*0350*/  IMAD.WIDE R18, R2, 0x4, R4 ;  /* 0x0000000402127825 */ /* 0x000fe400078e0204 */
[----:B------:R-:W2:Y:S04]  /*0360*/  LDG.E R17, desc[UR8][R16.64] ;  /* 0x0000000810117981 */ /* 0x000ea8000c1e1900 */
[----:B------:R-:W2:Y:S01]  /*0370*/  LDG.E R4, desc[UR8][R4.64] ;  /* 0x0000000804047981 */ /* 0x000ea2000c1e1900 */
[----:B-1----:R-:W-:-:S03]  /*0380*/  IMAD.WIDE R20, R13, 0x4, R8 ;  /* 0x000000040d147825 */ /* 0x002fc600078e0208 */
[----:B------:R-:W3:Y:S04]  /*0390*/  LDG.E R15, desc[UR8][R18.64+-0x4] ;  /* 0xfffffc08120f7981 */ /* 0x000ee8000c1e1900 */
[----:B------:R-:W4:Y:S04]  /*03a0*/  LDG.E R23, desc[UR8][R18.64+0x4] ;  /* 0x0000040812177981 */ /* 0x000f28000c1e1900 */
[----:B------:R-:W5:Y:S01]  /*03b0*/  LDG.E R20, desc[UR8][R20.64] ;  /* 0x0000000814147981 */ /* 0x000f62000c1e1900 */
[----:B------:R-:W1:Y:S01]  /*03c0*/  MUFU.RCP R22, R3 ;  /* 0x0000000300167308 */ /* 0x000e620000001000 */
[----:B------:R-:W-:Y:S01]  /*03d0*/  BSSY.RECONVERGENT B1, `(.L_x_2) ;  /* 0x0000010000017945 */ /* 0x000fe20003800200 */
[----:B--2---:R-:W-:Y:S01]  /*03e0*/  FADD R0, R4, R17 ;  /* 0x0000001104007221 */ /* 0x004fe20000000000 */
[----:B0-----:R-:W-:-:S04]  /*03f0*/  IMAD.WIDE R4, R13, 0x4, R6 ;  /* 0x000000040d047825 */ /* 0x001fc800078e0206 */
[----:B---3--:R-:W-:Y:S01]  /*0400*/  FADD R0, R0, R15 ;  /* 0x0000000f00007221 */ /* 0x008fe20000000000 */
[----:B-1----:R-:W-:-:S03]  /*0410*/  FFMA R15, -R3, R22, 1 ;  /* 0x3f800000030f7423 */ /* 0x002fc60000000116 */
[----:B----4-:R-:W-:Y:S01]  /*0420*/  FADD R23, R0, R23 ;  /* 0x0000001700177221 */ /* 0x010fe20000000000 */
[----:B------:R-:W-:-:S03]  /*0430*/  FFMA R15, R22, R15, R22 ;  /* 0x0000000f160f7223 */ /* 0x000fc60000000016 */
[----:B-----5:R-:W-:-:S04]  /*0440*/  FFMA R0, -R12, R20, R23 ;  /* 0x000000140c007223 */ /* 0x020fc80000000117 */
[----:B------:R-:W0:Y:S01]  /*0450*/  FCHK P0, R0, R3 ;  /* 0x0000000300007302 */ /* 0x000e220000000000 */
[----:B------:R-:W-:-:S04]  /*0460*/  FFMA R16, R0, R15, RZ ;  /* 0x0000000f00107223 */ /* 0x000fc800000000ff */
[----:B------:R-:W-:-:S04]  /*0470*/  FFMA R17, -R3, R16, R0 ;  /* 0x0000001003117223 */ /* 0x000fc80000000100 */
[----:B------:R-:W-:Y:S01]  /*0480*/  FFMA R15, R15, R17, R16 ;  /* 0x000000110f0f7223 */ /* 0x000fe20000000010 */
[----:B0-----:R-:W-:Y:S06]  /*0490*/  @!P0 BRA `(.L_x_3) ;  /* 0x00000000000c8947 */ /* 0x001fec0003800000 */
[----:B------:R-:W-:-:S07]  /*04a0*/  MOV R16, 0x4c0 ;  /* 0x000004c000107802 */ /* 0x000fce0000000f00 */
[----:B------:R-:W-:Y:S05]  /*04b0*/  CALL.REL.NOINC `($__internal_0_$__cuda_sm3x_div_rn_noftz_f32_slowpath) ;  /* 0x0000000000207944 */ /* 0x000fea0003c00000 */
[----:B------:R-:W-:-:S07]  /*04c0*/  MOV R15, R0 ;  /* 0x00000000000f7202 */ /* 0x000fce0000000f00 */
.L_x_3:
[----:B------:R-:W-:Y:S05]  /*04d0*/  BSYNC.RECONVERGENT B1 ;  /* 0x0000000000017941 */ /* 0x000fea0003800200 */
.L_x_2:
[----:B------:R2:W-:Y:S02]  /*04e0*/  STG.E desc[UR8][R4.64], R15 ;  /* 0x0000000f04007986 */ /* 0x0005e4000c101908 */
.L_x_1:
[----:B------:R-:W-:Y:S05]  /*04f0*/  BSYNC.RECONVERGENT B0 ;  /* 0x0000000000007941 */ /* 0x000fea0003800200 */
.L_x_0:
[----:B------:R-:W-:-:S05]  /*0500*/  IMAD.IADD R13, R14, 0x1, R13 ;  /* 0x000000010e0d7824 */ /* 0x000fca00078e020d */
[----:B------:R-:W-:-:S13]  /*0510*/  ISETP.GE.AND P0, PT, R13, UR4, PT ;  /* 0x000000040d007c0c */ /* 0x000fda000bf06270 */
[----:B------:R-:W-:Y:S05]  /*0520*/  @!P0 BRA `(.L_x_4) ;  /* 0xfffffffc000c8947 */ /* 0x000fea000383ffff */
[----:B------:R-:W-:Y:S05]  /*0530*/  EXIT ;  /* 0x000000000000794d */ /* 0x000fea0003800000 */
        .weak           $__internal_0_$__cuda_sm3x_div_rn_noftz_f32_slowpath
        .type           $__internal_0_$__cuda_sm3x_div_rn_noftz_f32_slowpath,@function
        .size           $__internal_0_$__cuda_sm3x_div_rn_noftz_f32_slowpath,(.L_x_39 - $__internal_0_$__cuda_sm3x_div_rn_noftz_f32_slowpath)
$__internal_0_$__cuda_sm3x_div_rn_noftz_f32_slowpath:
[--C-:B------:R-:W-:Y:S01]  /*0540*/  SHF.R.U32.HI R15, RZ, 0x17, R3.reuse ;  /* 0x00000017ff0f7819 */ /* 0x100fe20000011603 */
[----:B------:R-:W-:Y:S01]  /*0550*/  BSSY.RECONVERGENT B2, `(.L_x_5) ;  /* 0x0000064000027945 */ /* 0x000fe20003800200 */
[--C-:B------:R-:W-:Y:S01]  /*0560*/  SHF.R.U32.HI R17, RZ, 0x17, R0.reuse ;  /* 0x00000017ff117819 */ /* 0x100fe20000011600 */
[----:B------:R-:W-:Y:S01]  /*0570*/  IMAD.MOV.U32 R18, RZ, RZ, R0 ;  /* 0x000000ffff127224 */ /* 0x000fe200078e0000 */
[----:B------:R-:W-:Y:S01]  /*0580*/  LOP3.LUT R15, R15, 0xff, RZ, 0xc0, !PT ;  /* 0x000000ff0f0f7812 */ /* 0x000fe200078ec0ff */
[----:B------:R-:W-:Y:S01]  /*0590*/  IMAD.MOV.U32 R19, RZ, RZ, R3 ;  /* 0x000000ffff137224 */ /* 0x000fe200078e0003 */
[----:B------:R-:W-:-:S03]  /*05a0*/  LOP3.LUT R20, R17, 0xff, RZ, 0xc0, !PT ;  /* 0x000000ff11147812 */ /* 0x000fc600078ec0ff */
[----:B------:R-:W-:Y:S02]  /*05b0*/  VIADD R21, R15, 0xffffffff ;  /* 0xffffffff0f157836 */ /* 0x000fe40000000000 */
[----:B------:R-:W-:-:S03]  /*05c0*/  VIADD R22, R20, 0xffffffff ;  /* 0xffffffff14167836 */ /* 0x000fc60000000000 */
[----:B------:R-:W-:-:S04]  /*05d0*/  ISETP.GT.U32.AND P0, PT, R21, 0xfd, PT ;  /* 0x000000fd1500780c */ /* 0x000fc80003f04070 */
[----:B------:R-:W-:-:S13]  /*05e0*/  ISETP.GT.U32.OR P0, PT, R22, 0xfd, P0 ;  /* 0x000000fd1600780c */ /* 0x000fda0000704470 */
[----:B------:R-:W-:Y:S01]  /*05f0*/  @!P0 IMAD.MOV.U32 R17, RZ, RZ, RZ ;  /* 0x000000ffff118224 */ /* 0x000fe200078e00ff */
[----:B------:R-:W-:Y:S06]  /*0600*/  @!P0 BRA `(.L_x_6) ;  /* 0x00000000005c8947 */ /* 0x000fec0003800000 */
[----:B------:R-:W-:Y:S02]  /*0610*/  FSETP.GTU.FTZ.AND P1, PT, |R3|, +INF , PT ;  /* 0x7f8000000300780b */ /* 0x000fe40003f3c200 */
[----:B------:R-:W-:-:S04]  /*0620*/  FSETP.GTU.FTZ.AND P0, PT, |R0|, +INF , PT ;  /* 0x7f8000000000780b */ /* 0x000fc80003f1c200 */
[----:B------:R-:W-:-:S13]  /*0630*/  PLOP3.LUT P0, PT, P0, P1, PT, 0xf8, 0x8f ;  /* 0x00000000008f781c */ /* 0x000fda0000703f70 */
[----:B------:R-:W-:Y:S05]  /*0640*/  @P0 BRA `(.L_x_7) ;  /* 0x00000004004c0947 */ /* 0x000fea0003800000 */
[----:B------:R-:W-:-:S13]  /*0650*/  LOP3.LUT P0, RZ, R19, 0x7fffffff, R18, 0xc8, !PT ;  /* 0x7fffffff13ff7812 */ /* 0x000fda000780c812 */
[----:B------:R-:W-:Y:S05]  /*0660*/  @!P0 BRA `(.L_x_8) ;  /* 0x00000004003c8947 */ /* 0x000fea0003800000 */
[C---:B------:R-:W-:Y:S02]  /*0670*/  FSETP.NEU.FTZ.AND P2, PT, |R0|.reuse, +INF , PT ;  /* 0x7f8000000000780b */ /* 0x040fe40003f5d200 */
[----:B------:R-:W-:Y:S02]  /*0680*/  FSETP.NEU.FTZ.AND P1, PT, |R3|, +INF , PT ;  /* 0x7f8000000300780b */ /* 0x000fe40003f3d200 */
[----:B------:R-:W-:-:S11]  /*0690*/  FSETP.NEU.FTZ.AND P0, PT, |R0|, +INF , PT ;  /* 0x7f8000000000780b */ /* 0x000fd60003f1d200 */
[----:B------:R-:W-:Y:S05]  /*06a0*/  @!P1 BRA !P2, `(.L_x_8) ;  /* 0x00000004002c9947 */ /* 0x000fea0005000000 */
[----:B------:R-:W-:-:S04]  /*06b0*/  LOP3.LUT P2, RZ, R18, 0x7fffffff, RZ, 0xc0, !PT ;  /* 0x7fffffff12ff7812 */ /* 0x000fc8000784c0ff */
[----:B------:R-:W-:-:S13]  /*06c0*/  PLOP3.LUT P1, PT, P1, P2, PT, 0x2f, 0xf2 ;  /* 0x0000000000f2781c */ /* 0x000fda0000f24577 */
[----:B------:R-:W-:Y:S05]  /*06d0*/  @P1 BRA `(.L_x_9) ;  /* 0x0000000400181947 */ /* 0x000fea0003800000 */
[----:B------:R-:W-:-:S04]  /*06e0*/  LOP3.LUT P1, RZ, R19, 0x7fffffff, RZ, 0xc0, !PT ;  /* 0x7fffffff13ff7812 */ /* 0x000fc8000782c0ff */
[----:B------:R-:W-:-:S13]  /*06f0*/  PLOP3.LUT P0, PT, P0, P1, PT, 0x2f, 0xf2 ;  /* 0x0000000000f2781c */ /* 0x000fda0000702577 */
[----:B------:R-:W-:Y:S05]  /*0700*/  @P0 BRA `(.L_x_10) ;  /* 0x0000000400000947 */ /* 0x000fea0003800000 */
[----:B------:R-:W-:Y:S02]  /*0710*/  ISETP.GE.AND P0, PT, R22, RZ, PT ;  /* 0x000000ff1600720c */ /* 0x000fe40003f06270 */
[----:B------:R-:W-:-:S11]  /*0720*/  ISETP.GE.AND P1, PT, R21, RZ, PT ;  /* 0x000000ff1500720c */ /* 0x000fd60003f26270 */
[----:B------:R-:W-:Y:S01]  /*0730*/  @P0 MOV R17, RZ ;  /* 0x000000ff00110202 */ /* 0x000fe20000000f00 */
[----:B------:R-:W-:Y:S02]  /*0740*/  @!P0 IMAD.MOV.U32 R17, RZ, RZ, -0x40 ;  /* 0xffffffc0ff118424 */ /* 0x000fe400078e00ff */
[----:B------:R-:W-:Y:S01]  /*0750*/  @!P0 FFMA R18, R0, 1.84467440737095516160e+19, RZ ;  /* 0x5f80000000128823 */ /* 0x000fe200000000ff */
[----:B------:R-:W-:Y:S01]  /*0760*/  @!P1 FFMA R19, R3, 1.84467440737095516160e+19, RZ ;  /* 0x5f80000003139823 */ /* 0x000fe200000000ff */
[----:B------:R-:W-:-:S07]  /*0770*/  @!P1 VIADD R17, R17, 0x40 ;  /* 0x0000004011119836 */ /* 0x000fce0000000000 */
.L_x_6:
[----:B------:R-:W-:Y:S01]  /*0780*/  LEA R0, R15, 0xc0800000, 0x17 ;  /* 0xc08000000f007811 */ /* 0x000fe200078eb8ff */
[----:B------:R-:W-:Y:S01]  /*0790*/  VIADD R20, R20, 0xffffff81 ;  /* 0xffffff8114147836 */ /* 0x000fe20000000000 */
[----:B------:R-:W-:Y:S03]  /*07a0*/  BSSY.RECONVERGENT B3, `(.L_x_11) ;  /* 0x0000035000037945 */ /* 0x000fe60003800200 */
[----:B------:R-:W-:Y:S02]  /*07b0*/  IMAD.IADD R22, R19, 0x1, -R0 ;  /* 0x0000000113167824 */ /* 0x000fe400078e0a00 */
[C---:B------:R-:W-:Y:S01]  /*07c0*/  IMAD R0, R20.reuse, -0x800000, R18 ;  /* 0xff80000014007824 */ /* 0x040fe200078e0212 */
[----:B------:R-:W-:Y:S01]  /*07d0*/  IADD3 R20, PT, PT, R20, 0x7f, -R15 ;  /* 0x0000007f14147810 */ /* 0x000fe20007ffe80f */
[----:B------:R-:W0:Y:S01]  /*07e0*/  MUFU.RCP R19, R22 ;  /* 0x0000001600137308 */ /* 0x000e220000001000 */
[----:B------:R-:W-:-:S03]  /*07f0*/  FADD.FTZ R21, -R22, -RZ ;  /* 0x800000ff16157221 */ /* 0x000fc60000010100 */
[----:B------:R-:W-:Y:S02]  /*0800*/  IMAD.IADD R20, R20, 0x1, R17 ;  /* 0x0000000114147824 */ /* 0x000fe400078e0211 */
[----:B0-----:R-:W-:-:S04]  /*0810*/  FFMA R24, R19, R21, 1 ;  /* 0x3f80000013187423 */ /* 0x001fc80000000015 */
[----:B------:R-:W-:-:S04]  /*0820*/  FFMA R19, R19, R24, R19 ;  /* 0x0000001813137223 */ /* 0x000fc80000000013 */
[----:B------:R-:W-:-:S04]  /*0830*/  FFMA R18, R0, R19, RZ ;  /* 0x0000001300127223 */ /* 0x000fc800000000ff */
[----:B------:R-:W-:-:S04]  /*0840*/  FFMA R23, R21, R18, R0 ;  /* 0x0000001215177223 */ /* 0x000fc80000000000 */
[----:B------:R-:W-:-:S04]  /*0850*/  FFMA R18, R19, R23, R18 ;  /* 0x0000001713127223 */ /* 0x000fc80000000012 */
[----:B------:R-:W-:-:S04]  /*0860*/  FFMA R21, R21, R18, R0 ;  /* 0x0000001215157223 */ /* 0x000fc80000000000 */
[----:B------:R-:W-:-:S05]  /*0870*/  FFMA R0, R19, R21, R18 ;  /* 0x0000001513007223 */ /* 0x000fca0000000012 */
[----:B------:R-:W-:-:S04]  /*0880*/  SHF.R.U32.HI R15, RZ, 0x17, R0 ;  /* 0x00000017ff0f7819 */ /* 0x000fc80000011600 */
[----:B------:R-:W-:-:S05]  /*0890*/  LOP3.LUT R15, R15, 0xff, RZ, 0xc0, !PT ;  /* 0x000000ff0f0f7812 */ /* 0x000fca00078ec0ff */
[----:B------:R-:W-:-:S05]  /*08a0*/  IMAD.IADD R22, R15, 0x1, R20 ;  /* 0x000000010f167824 */ /* 0x000fca00078e0214 */
[----:B------:R-:W-:-:S04]  /*08b0*/  IADD3 R15, PT, PT, R22, -0x1, RZ ;  /* 0xffffffff160f7810 */ /* 0x000fc80007ffe0ff */
[----:B------:R-:W-:-:S13]  /*08c0*/  ISETP.GE.U32.AND P0, PT, R15, 0xfe, PT ;  /* 0x000000fe0f00780c */ /* 0x000fda0003f06070 */
[----:B------:R-:W-:Y:S05]  /*08d0*/  @!P0 BRA `(.L_x_12) ;  /* 0x0000000000808947 */ /* 0x000fea0003800000 */
[----:B------:R-:W-:-:S13]  /*08e0*/  ISETP.GT.AND P0, PT, R22, 0xfe, PT ;  /* 0x000000fe1600780c */ /* 0x000fda0003f04270 */
[----:B------:R-:W-:Y:S05]  /*08f0*/  @P0 BRA `(.L_x_13) ;  /* 0x00000000006c0947 */ /* 0x000fea0003800000 */
[----:B------:R-:W-:-:S13]  /*0900*/  ISETP.GE.AND P0, PT, R22, 0x1, PT ;  /* 0x000000011600780c */ /* 0x000fda0003f06270 */
[----:B------:R-:W-:Y:S05]  /*0910*/  @P0 BRA `(.L_x_14) ;  /* 0x0000000000740947 */ /* 0x000fea0003800000 */
[----:B------:R-:W-:Y:S02]  /*0920*/  ISETP.GE.AND P0, PT, R22, -0x18, PT ;  /* 0xffffffe81600780c */ /* 0x000fe40003f06270 */
[----:B------:R-:W-:-:S11]  /*0930*/  LOP3.LUT R0, R0, 0x80000000, RZ, 0xc0, !PT ;  /* 0x8000000000007812 */ /* 0x000fd600078ec0ff */
[----:B------:R-:W-:Y:S05]  /*0940*/  @!P0 BRA `(.L_x_14) ;  /* 0x0000000000688947 */ /* 0x000fea0003800000 */
[-CC-:B------:R-:W-:Y:S01]  /*0950*/  FFMA.RZ R15, R19, R21.reuse, R18.reuse ;  /* 0x00000015130f7223 */ /* 0x180fe2000000c012 */
[C---:B------:R-:W-:Y:S01]  /*0960*/  VIADD R20, R22.reuse, 0x20 ;  /* 0x0000002016147836 */ /* 0x040fe20000000000 */
[C---:B------:R-:W-:Y:S02]  /*0970*/  ISETP.NE.AND P2, PT, R22.reuse, RZ, PT ;  /* 0x000000ff1600720c */ /* 0x040fe40003f45270 */
[----:B------:R-:W-:Y:S02]  /*0980*/  ISETP.NE.AND P1, PT, R22, RZ, PT ;  /* 0x000000ff1600720c */ /* 0x000fe40003f25270 */
[----:B------:R-:W-:Y:S01]  /*0990*/  LOP3.LUT R17, R15, 0x7fffff, RZ, 0xc0, !PT ;  /* 0x007fffff0f117812 */ /* 0x000fe200078ec0ff */
[CCC-:B------:R-:W-:Y:S01]  /*09a0*/  FFMA.RP R15, R19.reuse, R21.reuse, R18.reuse ;  /* 0x00000015130f7223 */ /* 0x1c0fe20000008012 */
[----:B------:R-:W-:Y:S01]  /*09b0*/  FFMA.RM R18, R19, R21, R18 ;  /* 0x0000001513127223 */ /* 0x000fe20000004012 */
[----:B------:R-:W-:Y:S01]  /*09c0*/  IMAD.MOV R19, RZ, RZ, -R22 ;  /* 0x000000ffff137224 */ /* 0x000fe200078e0a16 */
[----:B------:R-:W-:-:S03]  /*09d0*/  LOP3.LUT R17, R17, 0x800000, RZ, 0xfc, !PT ;  /* 0x0080000011117812 */ /* 0x000fc600078efcff */
[----:B------:R-:W-:Y:S02]  /*09e0*/  FSETP.NEU.FTZ.AND P0, PT, R15, R18, PT ;  /* 0x000000120f00720b */ /* 0x000fe40003f1d000 */
[----:B------:R-:W-:Y:S02]  /*09f0*/  SHF.L.U32 R20, R17, R20, RZ ;  /* 0x0000001411147219 */ /* 0x000fe400000006ff */
[----:B------:R-:W-:Y:S02]  /*0a00*/  SEL R18, R19, RZ, P2 ;  /* 0x000000ff13127207 */ /* 0x000fe40001000000 */
[----:B------:R-:W-:Y:S02]  /*0a10*/  ISETP.NE.AND P1, PT, R20, RZ, P1 ;  /* 0x000000ff1400720c */ /* 0x000fe40000f25270 */
[----:B------:R-:W-:Y:S02]  /*0a20*/  SHF.R.U32.HI R18, RZ, R18, R17 ;  /* 0x00000012ff127219 */ /* 0x000fe40000011611 */
[----:B------:R-:W-:-:S02]  /*0a30*/  PLOP3.LUT P0, PT, P0, P1, PT, 0xf8, 0x8f ;  /* 0x00000000008f781c */ /* 0x000fc40000703f70 */
[----:B------:R-:W-:Y:S02]  /*0a40*/  SHF.R.U32.HI R20, RZ, 0x1, R18 ;  /* 0x00000001ff147819 */ /* 0x000fe40000011612 */
[----:B------:R-:W-:-:S04]  /*0a50*/  SEL R15, RZ, 0x1, !P0 ;  /* 0x00000001ff0f7807 */ /* 0x000fc80004000000 */
[----:B------:R-:W-:-:S04]  /*0a60*/  LOP3.LUT R15, R15, 0x1, R20, 0xf8, !PT ;  /* 0x000000010f0f7812 */ /* 0x000fc800078ef814 */
[----:B------:R-:W-:-:S05]  /*0a70*/  LOP3.LUT R15, R15, R18, RZ, 0xc0, !PT ;  /* 0x000000120f0f7212 */ /* 0x000fca00078ec0ff */
[----:B------:R-:W-:-:S05]  /*0a80*/  IMAD.IADD R15, R20, 0x1, R15 ;  /* 0x00000001140f7824 */ /* 0x000fca00078e020f */
[----:B------:R-:W-:Y:S01]  /*0a90*/  LOP3.LUT R0, R15, R0, RZ, 0xfc, !PT ;  /* 0x000000000f007212 */ /* 0x000fe200078efcff */
[----:B------:R-:W-:Y:S06]  /*0aa0*/  BRA `(.L_x_14) ;  /* 0x0000000000107947 */ /* 0x000fec0003800000 */
.L_x_13:
[----:B------:R-:W-:-:S04]  /*0ab0*/  LOP3.LUT R0, R0, 0x80000000, RZ, 0xc0, !PT ;  /* 0x8000000000007812 */ /* 0x000fc800078ec0ff */
[----:B------:R-:W-:Y:S01]  /*0ac0*/  LOP3.LUT R0, R0, 0x7f800000, RZ, 0xfc, !PT ;  /* 0x7f80000000007812 */ /* 0x000fe200078efcff */
[----:B------:R-:W-:Y:S06]  /*0ad0*/  BRA `(.L_x_14) ;  /* 0x0000000000047947 */ /* 0x000fec0003800000 */
.L_x_12:
[----:B------:R-:W-:-:S07]  /*0ae0*/  IMAD R0, R20, 0x800000, R0 ;  /* 0x0080000014007824 */ /* 0x000fce00078e0200 */
.L_x_14:
[----:B------:R-:W-:Y:S05]  /*0af0*/  BSYNC.RECONVERGENT B3 ;  /* 0x0000000000037941 */ /* 0x000fea0003800200 */
.L_x_11:
[----:B------:R-:W-:Y:S05]  /*0b00*/  BRA `(.L_x_15) ;  /* 0x0000000000207947 */ /* 0x000fea0003800000 */
.L_x_10:
[----:B------:R-:W-:-:S04]  /*0b10*/  LOP3.LUT R0, R19, 0x80000000, R18, 0x48, !PT ;  /* 0x8000000013007812 */ /* 0x000fc800078e4812 */
[----:B------:R-:W-:Y:S01]  /*0b20*/  LOP3.LUT R0, R0, 0x7f800000, RZ, 0xfc, !PT ;  /* 0x7f80000000007812 */ /* 0x000fe200078efcff */
[----:B------:R-:W-:Y:S06]  /*0b30*/  BRA `(.L_x_15) ;  /* 0x0000000000147947 */ /* 0x000fec0003800000 */
.L_x_9:
[----:B------:R-:W-:Y:S01]  /*0b40*/  LOP3.LUT R0, R19, 0x80000000, R18, 0x48, !PT ;  /* 0x8000000013007812 */ /* 0x000fe200078e4812 */
[----:B------:R-:W-:Y:S06]  /*0b50*/  BRA `(.L_x_15) ;  /* 0x00000000000c7947 */ /* 0x000fec0003800000 */
.L_x_8:
[----:B------:R-:W0:Y:S01]  /*0b60*/  MUFU.RSQ R0, -QNAN ;  /* 0xffc0000000007908 */ /* 0x000e220000001400 */
[----:B------:R-:W-:Y:S05]  /*0b70*/  BRA `(.L_x_15) ;  /* 0x0000000000047947 */ /* 0x000fea0003800000 */
.L_x_7:
[----:B------:R-:W-:-:S07]  /*0b80*/  FADD.FTZ R0, R0, R3 ;  /* 0x0000000300007221 */ /* 0x000fce0000010000 */
.L_x_15:
[----:B------:R-:W-:Y:S05]  /*0b90*/  BSYNC.RECONVERGENT B2 ;  /* 0x0000000000027941 */ /* 0x000fea0003800200 */
.L_x_5:
[----:B------:R-:W-:-:S04]  /*0ba0*/  IMAD.MOV.U32 R17, RZ, RZ, 0x0 ;  /* 0x00000000ff117424 */ /* 0x000fc800078e00ff */
[----:B0-----:R-:W-:Y:S05]  /*0bb0*/  RET.REL.NODEC R16 `(_Z6evolvePfS_S_fii) ;  /* 0xfffffff410107950 */ /* 0x001fea0003c3ffff */
.L_x_16:
[----:B------:R-:W-:-:S00]  /*0bc0*/  BRA `(.L_x_16) ;  /* 0xfffffffc00fc7947 */ /* 0x000fc0000383ffff */
[----:B------:R-:W-:-:S00]  /*0bd0*/  NOP ;  /* 0x0000000000007918 */ /* 0x000fc00000000000 */
        /* <DEDUP_REMOVED lines=10> */
.L_x_39:


//--------------------- .text._Z6error1PfS_S_ii   --------------------------
	.section	.text._Z6error1PfS_S_ii,"ax",@progbits
	.align	128
        .global         _Z6error1PfS_S_ii
        .type           _Z6error1PfS_S_ii,@function
        .size           _Z6error1PfS_S_ii,(.L_x_40 - _Z6error1PfS_S_ii)
        .other          _Z6error1PfS_S_ii,@"STO_CUDA_ENTRY STV_DEFAULT"
_Z6error1PfS_S_ii:
.text._Z6error1PfS_S_ii:
[----:B------:R-:W-:Y:S01]  /*0000*/  LDC R1, c[0x0][0x37c] ;  /* 0x0000df00ff017b82 */ /* 0x000fe20000000800 */
[----:B------:R-:W0:Y:S01]  /*0010*/  S2R R2, SR_TID.X ;  /* 0x0000000000027919 */ /* 0x000e220000002100 */
[----:B------:R-:W1:Y:S01]  /*0020*/  LDCU.64 UR4, c[0x0][0x398] ;  /* 0x00007300ff0477ac */ /* 0x000e620008000a00 */
[----:B------:R-:W-:Y:S01]  /*0030*/  BSSY.RECONVERGENT B0, `(.L_x_17) ;  /* 0x0000031000007945 */ /* 0x000fe20003800200 */
[----:B------:R-:W-:Y:S01]  /*0040*/  IMAD.MOV.U32 R4, RZ, RZ, RZ ;  /* 0x000000ffff047224 */ /* 0x000fe200078e00ff */
[----:B------:R-:W0:Y:S01]  /*0050*/  S2R R3, SR_CTAID.X ;  /* 0x0000000000037919 */ /* 0x000e220000002500 */
[----:B------:R-:W2:Y:S01]  /*0060*/  LDCU UR8, c[0x0][0x360] ;  /* 0x00006c00ff0877ac */ /* 0x000ea20008000800 */
[----:B------:R-:W3:Y:S01]  /*0070*/  LDCU.64 UR6, c[0x0][0x358] ;  /* 0x00006b00ff0677ac */ /* 0x000ee20008000a00 */
[----:B-1----:R-:W-:Y:S01]  /*0080*/  UIMAD UR4, UR5, UR4, URZ ;  /* 0x00000004050472a4 */ /* 0x002fe2000f8e02ff */
[----:B--2---:R-:W-:Y:S02]  /*0090*/  IMAD.U32 R5, RZ, RZ, UR8 ;  /* 0x00000008ff057e24 */ /* 0x004fe4000f8e00ff */
[----:B0-----:R-:W-:-:S05]  /*00a0*/  IMAD R33, R3, UR8, R2 ;  /* 0x0000000803217c24 */ /* 0x001fca000f8e0202 */
[----:B------:R-:W-:-:S13]  /*00b0*/  ISETP.GE.AND P0, PT, R33, UR4, PT ;  /* 0x0000000421007c0c */ /* 0x000fda000bf06270 */
[----:B---3--:R-:W-:Y:S05]  /*00c0*/  @P0 BRA `(.L_x_18) ;  /* 0x00000000009c0947 */ /* 0x008fea0003800000 */
[----:B------:R-:W0:Y:S01]  /*00d0*/  LDC.64 R8, c[0x0][0x380] ;  /* 0x0000e000ff087b82 */ /* 0x000e220000000a00 */
[----:B------:R-:W1:Y:S01]  /*00e0*/  LDCU UR5, c[0x0][0x370] ;  /* 0x00006e00ff0577ac */ /* 0x000e620008000800 */
[----:B------:R-:W-:-:S06]  /*00f0*/  IMAD.MOV.U32 R4, RZ, RZ, RZ ;  /* 0x000000ffff047224 */ /* 0x000fcc00078e00ff */
[----:B------:R-:W2:Y:S01]  /*0100*/  LDC.64 R6, c[0x0][0x388] ;  /* 0x0000e200ff067b82 */ /* 0x000ea20000000a00 */
[----:B-1----:R-:W-:-:S07]  /*0110*/  IMAD R32, R5, UR5, RZ ;  /* 0x0000000505207c24 */ /* 0x002fce000f8e02ff */
.L_x_22:
[----:B0-----:R-:W-:-:S04]  /*0120*/  IMAD.WIDE R12, R33, 0x4, R8 ;  /* 0x00000004210c7825 */ /* 0x001fc800078e0208 */
[----:B--2---:R-:W-:Y:S02]  /*0130*/  IMAD.WIDE R14, R33, 0x4, R6 ;  /* 0x00000004210e7825 */ /* 0x004fe400078e0206 */
[----:B------:R-:W2:Y:S04]  /*0140*/  LDG.E R12, desc[UR6][R12.64] ;  /* 0x000000060c0c7981 */ /* 0x000ea8000c1e1900 */
[----:B------:R-:W2:Y:S01]  /*0150*/  LDG.E R15, desc[UR6][R14.64] ;  /* 0x000000060e0f7981 */ /* 0x000ea2000c1e1900 */
[----:B------:R-:W-:Y:S01]  /*0160*/  IMAD.IADD R33, R32, 0x1, R33 ;  /* 0x0000000120217824 */ /* 0x000fe200078e0221 */
[----:B------:R-:W-:Y:S01]  /*0170*/  BSSY.RECONVERGENT B1, `(.L_x_19) ;  /* 0x0000006000017945 */ /* 0x000fe20003800200 */
[----:B------:R-:W-:-:S03]  /*0180*/  MOV R0, 0x1d0 ;  /* 0x000001d000007802 */ /* 0x000fc60000000f00 */
[----:B------:R-:W-:Y:S01]  /*0190*/  ISETP.GE.AND P0, PT, R33, UR4, PT ;  /* 0x0000000421007c0c */ /* 0x000fe2000bf06270 */
[----:B--2---:R-:W-:-:S04]  /*01a0*/  FADD R34, R12, -R15 ;  /* 0x8000000f0c227221 */ /* 0x004fc80000000000 */
[----:B-1-3--:R0:W1:Y:S08]  /*01b0*/  F2F.F64.F32 R10, R34 ;  /* 0x00000022000a7310 */ /* 0x00a0700000201800 */
[----:B01----:R-:W-:Y:S05]  /*01c0*/  CALL.REL.NOINC `($_Z6error1PfS_S_ii$__internal_accurate_pow) ;  /* 0x0000000000d47944 */ /* 0x003fea0003c00000 */
[----:B------:R-:W-:Y:S05]  /*01d0*/  BSYNC.RECONVERGENT B1 ;  /* 0x0000000000017941 */ /* 0x000fea0003800200 */
.L_x_19:
[----:B------:R-:W-:Y:S01]  /*01e0*/  DADD R12, R10, 2 ;  /* 0x400000000a0c7429 */ /* 0x000fe20000000000 */
[----:B------:R-:W-:Y:S01]  /*01f0*/  FSETP.NEU.AND P1, PT, R34, RZ, PT ;  /* 0x000000ff2200720b */ /* 0x000fe20003f2d000 */
[----:B------:R-:W-:Y:S08]  /*0200*/  BSSY.RECONVERGENT B1, `(.L_x_20) ;  /* 0x000000c000017945 */ /* 0x000ff00003800200 */
[----:B------:R-:W-:-:S02]  /*0210*/  LOP3.LUT R12, R13, 0x7ff00000, RZ, 0xc0, !PT ;  /* 0x7ff000000d0c7812 */ /* 0x000fc400078ec0ff */
[----:B------:R-:W-:Y:S02]  /*0220*/  FSEL R13, R16, RZ, P1 ;  /* 0x000000ff100d7208 */ /* 0x000fe40000800000 */
[----:B------:R-:W-:Y:S02]  /*0230*/  ISETP.NE.AND P2, PT, R12, 0x7ff00000, PT ;  /* 0x7ff000000c00780c */ /* 0x000fe40003f45270 */
[----:B------:R-:W-:-:S11]  /*0240*/  FSEL R12, R14, RZ, P1 ;  /* 0x000000ff0e0c7208 */ /* 0x000fd60000800000 */
[----:B------:R-:W-:Y:S05]  /*0250*/  @P2 BRA `(.L_x_21) ;  /* 0x0000000000182947 */ /* 0x000fea0003800000 */
[----:B------:R-:W-:-:S13]  /*0260*/  FSETP.NAN.AND P1, PT, R34, R34, PT ;  /* 0x000000222200720b */ /* 0x000fda0003f28000 */
[----:B------:R-:W-:Y:S01]  /*0270*/  @P1 DADD R12, R10, 2 ;  /* 0x400000000a0c1429 */ /* 0x000fe20000000000 */
[----:B------:R-:W-:Y:S10]  /*0280*/  @P1 BRA `(.L_x_21) ;  /* 0x00000000000c1947 */ /* 0x000ff40003800000 */
[----:B------:R-:W-:-:S14]  /*0290*/  DSETP.NEU.AND P1, PT, |R10|, +INF , PT ;  /* 0x7ff000000a00742a */ /* 0x000fdc0003f2d200 */
[----:B------:R-:W-:Y:S02]  /*02a0*/  @!P1 IMAD.MOV.U32 R12, RZ, RZ, 0x0 ;  /* 0x00000000ff0c9424 */ /* 0x000fe400078e00ff */
[----:B------:R-:W-:-:S07]  /*02b0*/  @!P1 IMAD.MOV.U32 R13, RZ, RZ, 0x7ff00000 ;  /* 0x7ff00000ff0d9424 */ /* 0x000fce00078e00ff */
.L_x_21:
[----:B------:R-:W-:Y:S05]  /*02c0*/  BSYNC.RECONVERGENT B1 ;  /* 0x0000000000017941 */ /* 0x000fea0003800200 */
.L_x_20:
[----:B------:R-:W0:Y:S01]  /*02d0*/  F2F.F64.F32 R10, R4 ;  /* 0x00000004000a7310 */ /* 0x000e220000201800 */
[----:B------:R-:W-:-:S04]  /*02e0*/  FSETP.NEU.AND P1, PT, R34, 1, PT ;  /* 0x3f8000002200780b */ /* 0x000fc80003f2d000 */
[----:B------:R-:W-:Y:S02]  /*02f0*/  FSEL R12, R12, RZ, P1 ;  /* 0x000000ff0c0c7208 */ /* 0x000fe40000800000 */
[----:B------:R-:W-:-:S06]  /*0300*/  FSEL R13, R13, 1.875, P1 ;  /* 0x3ff000000d0d7808 */ /* 0x000fcc0000800000 */
[----:B0-----:R-:W-:-:S06]  /*0310*/  DADD R10, R10, R12 ;  /* 0x000000000a0a7229 */ /* 0x001fcc000000000c */
[----:B------:R1:W3:Y:S01]  /*0320*/  F2F.F32.F64 R4, R10 ;  /* 0x0000000a00047310 */ /* 0x0002e20000301000 */
[----:B------:R-:W-:Y:S05]  /*0330*/  @!P0 BRA `(.L_x_22) ;  /* 0xfffffffc00788947 */ /* 0x000fea000383ffff */
.L_x_18:
[----:B------:R-:W-:Y:S05]  /*0340*/  BSYNC.RECONVERGENT B0 ;  /* 0x0000000000007941 */ /* 0x000fea0003800200 */
.L_x_17:
[----:B------:R-:W0:Y:S01]  /*0350*/  S2UR UR5, SR_CgaCtaId ;  /* 0x00000000000579c3 */ /* 0x000e220000008800 */
[----:B------:R-:W-:Y:S01]  /*0360*/  UMOV UR4, 0x400 ;  /* 0x0000040000047882 */ /* 0x000fe20000000000 */
[----:B------:R-:W-:Y:S02]  /*0370*/  ISETP.GE.U32.AND P1, PT, R5, 0x2, PT ;  /* 0x000000020500780c */ /* 0x000fe40003f26070 */
[----:B------:R-:W-:Y:S01]  /*0380*/  ISETP.NE.AND P0, PT, R2, RZ, PT ;  /* 0x000000ff0200720c */ /* 0x000fe20003f05270 */
[----:B0-----:R-:W-:-:S06]  /*0390*/  ULEA UR4, UR5, UR4, 0x18 ;  /* 0x0000000405047291 */ /* 0x001fcc000f8ec0ff */
[----:B------:R-:W-:-:S05]  /*03a0*/  LEA R7, R2, UR4, 0x2 ;  /* 0x0000000402077c11 */ /* 0x000fca000f8e10ff */
[----:B---3--:R0:W-:Y:S01]  /*03b0*/  STS [R7], R4 ;  /* 0x0000000407007388 */ /* 0x0081e20000000800 */
[----:B------:R-:W-:Y:S06]  /*03c0*/  BAR.SYNC.DEFER_BLOCKING 0x0 ;  /* 0x0000000000007b1d */ /* 0x000fec0000010000 */
[----:B------:R-:W-:Y:S05]  /*03d0*/  @!P1 BRA `(.L_x_23) ;  /* 0x00000000002c9947 */ /* 0x000fea0003800000 */
.L_x_24:
[----:B------:R-:W-:-:S04]  /*03e0*/  SHF.R.U32.HI R6, RZ, 0x1, R5 ;  /* 0x00000001ff067819 */ /* 0x000fc80000011605 */
[----:B------:R-:W-:-:S13]  /*03f0*/  ISETP.GE.U32.AND P1, PT, R2, R6, PT ;  /* 0x000000060200720c */ /* 0x000fda0003f26070 */
[----:B------:R-:W-:Y:S01]  /*0400*/  @!P1 IMAD R0, R6, 0x4, R7 ;  /* 0x0000000406009824 */ /* 0x000fe200078e0207 */
[----:B------:R-:W-:Y:S05]  /*0410*/  @!P1 LDS R9, [R7] ;  /* 0x0000000007099984 */ /* 0x000fea0000000800 */
[----:B------:R-:W0:Y:S02]  /*0420*/  @!P1 LDS R0, [R0] ;  /* 0x0000000000009984 */ /* 0x000e240000000800 */
[----:B0-----:R-:W-:-:S05]  /*0430*/  @!P1 FADD R4, R0, R9 ;  /* 0x0000000900049221 */ /* 0x001fca0000000000 */
[----:B------:R2:W-:Y:S01]  /*0440*/  @!P1 STS [R7], R4 ;  /* 0x0000000407009388 */ /* 0x0005e20000000800 */
[----:B------:R-:W-:Y:S01]  /*0450*/  BAR.SYNC.DEFER_BLOCKING 0x0 ;  /* 0x0000000000007b1d */ /* 0x000fe20000010000 */
[----:B------:R-:W-:Y:S01]  /*0460*/  ISETP.GT.U32.AND P1, PT, R5, 0x3, PT ;  /* 0x000000030500780c */ /* 0x000fe20003f24070 */
[----:B------:R-:W-:-:S12]  /*0470*/  IMAD.MOV.U32 R5, RZ, RZ, R6 ;  /* 0x000000ffff057224 */ /* 0x000fd800078e0006 */
[----:B--2---:R-:W-:Y:S05]  /*0480*/  @P1 BRA `(.L_x_24) ;  /* 0xfffffffc00d41947 */ /* 0x004fea000383ffff */
.L_x_23:
[----:B------:R-:W-:Y:S05]  /*0490*/  @P0 EXIT ;  /* 0x000000000000094d */ /* 0x000fea0003800000 */
[----:B------:R-:W2:Y:S01]  /*04a0*/  S2UR UR5, SR_CgaCtaId ;  /* 0x00000000000579c3 */ /* 0x000ea20000008800 */
[----:B------:R-:W-:-:S07]  /*04b0*/  UMOV UR4, 0x400 ;  /* 0x0000040000047882 */ /* 0x000fce0000000000 */
[----:B0-----:R-:W0:Y:S01]  /*04c0*/  LDC.64 R4, c[0x0][0x390] ;  /* 0x0000e400ff047b82 */ /* 0x001e220000000a00 */
[----:B--2---:R-:W-:Y:S01]  /*04d0*/  ULEA UR4, UR5, UR4, 0x18 ;  /* 0x0000000405047291 */ /* 0x004fe2000f8ec0ff */
[----:B0-----:R-:W-:-:S08]  /*04e0*/  IMAD.WIDE.U32 R2, R3, 0x4, R4 ;  /* 0x0000000403027825 */ /* 0x001fd000078e0004 */
[----:B------:R-:W0:Y:S04]  /*04f0*/  LDS R7, [UR4] ;  /* 0x00000004ff077984 */ /* 0x000e280008000800 */
[----:B0-----:R-:W-:Y:S01]  /*0500*/  STG.E desc[UR6][R2.64], R7 ;  /* 0x0000000702007986 */ /* 0x001fe2000c101906 */
[----:B------:R-:W-:Y:S05]  /*0510*/  EXIT ;  /* 0x000000000000794d */ /* 0x000fea0003800000 */
        .type           $_Z6error1PfS_S_ii$__internal_accurate_pow,@function
        .size           $_Z6error1PfS_S_ii$__internal_accurate_pow,(.L_x_40 - $_Z6error1PfS_S_ii$__internal_accurate_pow)
$_Z6error1PfS_S_ii$__internal_accurate_pow:
[----:B------:R-:W-:Y:S01]  /*0520*/  DADD R12, -RZ, |R10| ;  /* 0x00000000ff0c7229 */ /* 0x000fe2000000050a */
[----:B------:R-:W-:Y:S01]  /*0530*/  IMAD.MOV.U32 R22, RZ, RZ, RZ ;  /* 0x000000ffff167224 */ /* 0x000fe200078e00ff */
[----:B------:R-:W-:Y:S01]  /*0540*/  MOV R24, 0x41ad3b5a ;  /* 0x41ad3b5a00187802 */ /* 0x000fe20000000f00 */
[----:B------:R-:W-:Y:S01]  /*0550*/  IMAD.MOV.U32 R25, RZ, RZ, 0x3ed0f5d2 ;  /* 0x3ed0f5d2ff197424 */ /* 0x000fe200078e00ff */
[----:B------:R-:W-:Y:S01]  /*0560*/  UMOV UR8, 0x7d2cafe2 ;  /* 0x7d2cafe200087882 */ /* 0x000fe20000000000 */
[----:B------:R-:W-:Y:S01]  /*0570*/  UMOV UR9, 0x3eb0f5ff ;  /* 0x3eb0f5ff00097882 */ /* 0x000fe20000000000 */
[----:B------:R-:W-:Y:S01]  /*0580*/  UMOV UR10, 0x3b39803f ;  /* 0x3b39803f000a7882 */ /* 0x000fe20000000000 */
[----:B------:R-:W-:-:S03]  /*0590*/  UMOV UR11, 0x3c7abc9e ;  /* 0x3c7abc9e000b7882 */ /* 0x000fc60000000000 */
[----:B------:R-:W-:Y:S02]  /*05a0*/  ISETP.GT.U32.AND P1, PT, R13, 0xfffff, PT ;  /* 0x000fffff0d00780c */ /* 0x000fe40003f24070 */
[----:B------:R-:W-:-:S11]  /*05b0*/  MOV R16, R13 ;  /* 0x0000000d00107202 */ /* 0x000fd60000000f00 */
[----:B------:R-:W-:-:S10]  /*05c0*/  @!P1 DMUL R14, R12, 1.80143985094819840000e+16 ;  /* 0x435000000c0e9828 */ /* 0x000fd40000000000 */
[----:B------:R-:W-:Y:S02]  /*05d0*/  @!P1 IMAD.MOV.U32 R16, RZ, RZ, R15 ;  /* 0x000000ffff109224 */ /* 0x000fe400078e000f */
[----:B------:R-:W-:-:S03]  /*05e0*/  @!P1 IMAD.MOV.U32 R12, RZ, RZ, R14 ;  /* 0x000000ffff0c9224 */ /* 0x000fc600078e000e */
[----:B------:R-:W-:Y:S01]  /*05f0*/  LOP3.LUT R16, R16, 0x800fffff, RZ, 0xc0, !PT ;  /* 0x800fffff10107812 */ /* 0x000fe200078ec0ff */
[----:B------:R-:W-:Y:S01]  /*0600*/  IMAD.MOV.U32 R18, RZ, RZ, R12 ;  /* 0x000000ffff127224 */ /* 0x000fe200078e000c */
[----:B------:R-:W-:Y:S02]  /*0610*/  SHF.R.U32.HI R12, RZ, 0x14, R13 ;  /* 0x00000014ff0c7819 */ /* 0x000fe4000001160d */
[----:B------:R-:W-:Y:S02]  /*0620*/  LOP3.LUT R19, R16, 0x3ff00000, RZ, 0xfc, !PT ;  /* 0x3ff0000010137812 */ /* 0x000fe400078efcff */
[----:B------:R-:W-:Y:S01]  /*0630*/  @!P1 LEA.HI R12, R15, 0xffffffca, RZ, 0xc ;  /* 0xffffffca0f0c9811 */ /* 0x000fe200078f60ff */
[----:B------:R-:W-:Y:S01]  /*0640*/  IMAD.MOV.U32 R15, RZ, RZ, 0x43300000 ;  /* 0x43300000ff0f7424 */ /* 0x000fe200078e00ff */
[----:B------:R-:W-:-:S03]  /*0650*/  ISETP.GE.U32.AND P2, PT, R19, 0x3ff6a09f, PT ;  /* 0x3ff6a09f1300780c */ /* 0x000fc60003f46070 */
[----:B------:R-:W-:-:S10]  /*0660*/  VIADD R14, R12, 0xfffffc01 ;  /* 0xfffffc010c0e7836 */ /* 0x000fd40000000000 */
[----:B------:R-:W-:Y:S02]  /*0670*/  @P2 VIADD R17, R19, 0xfff00000 ;  /* 0xfff0000013112836 */ /* 0x000fe40000000000 */
[----:B------:R-:W-:Y:S02]  /*0680*/  @P2 VIADD R14, R12, 0xfffffc02 ;  /* 0xfffffc020c0e2836 */ /* 0x000fe40000000000 */
[----:B------:R-:W-:-:S03]  /*0690*/  @P2 IMAD.MOV.U32 R19, RZ, RZ, R17 ;  /* 0x000000ffff132224 */ /* 0x000fc600078e0011 */
[----:B------:R-:W-:-:S03]  /*06a0*/  LOP3.LUT R14, R14, 0x80000000, RZ, 0x3c, !PT ;  /* 0x800000000e0e7812 */ /* 0x000fc600078e3cff */
[C---:B------:R-:W-:Y:S02]  /*06b0*/  DADD R20, R18.reuse, 1 ;  /* 0x3ff0000012147429 */ /* 0x040fe40000000000 */
[----:B------:R-:W-:-:S04]  /*06c0*/  DADD R18, R18, -1 ;  /* 0xbff0000012127429 */ /* 0x000fc80000000000 */
[----:B------:R-:W0:Y:S02]  /*06d0*/  MUFU.RCP64H R23, R21 ;  /* 0x0000001500177308 */ /* 0x000e240000001800 */
[----:B0-----:R-:W-:-:S08]  /*06e0*/  DFMA R16, -R20, R22, 1 ;  /* 0x3ff000001410742b */ /* 0x001fd00000000116 */
[----:B------:R-:W-:-:S08]  /*06f0*/  DFMA R16, R16, R16, R16 ;  /* 0x000000101010722b */ /* 0x000fd00000000010 */
[----:B------:R-:W-:-:S08]  /*0700*/  DFMA R22, R22, R16, R22 ;  /* 0x000000101616722b */ /* 0x000fd00000000016 */
[----:B------:R-:W-:-:S08]  /*0710*/  DMUL R16, R18, R22 ;  /* 0x0000001612107228 */ /* 0x000fd00000000000 */
[----:B------:R-:W-:-:S08]  /*0720*/  DFMA R16, R18, R22, R16 ;  /* 0x000000161210722b */ /* 0x000fd00000000010 */
[----:B------:R-:W-:-:S08]  /*0730*/  DMUL R28, R16, R16 ;  /* 0x00000010101c7228 */ /* 0x000fd00000000000 */
[----:B------:R-:W-:Y:S01]  /*0740*/  DFMA R20, R28, UR8, R24 ;  /* 0x000000081c147c2b */ /* 0x000fe20008000018 */
[----:B------:R-:W-:Y:S01]  /*0750*/  UMOV UR8, 0x75488a3f ;  /* 0x75488a3f00087882 */ /* 0x000fe20000000000 */
[----:B------:R-:W-:-:S06]  /*0760*/  UMOV UR9, 0x3ef3b20a ;  /* 0x3ef3b20a00097882 */ /* 0x000fcc0000000000 */
[----:B------:R-:W-:Y:S01]  /*0770*/  DFMA R20, R28, R20, UR8 ;  /* 0x000000081c147e2b */ /* 0x000fe20008000014 */
[----:B------:R-:W-:Y:S01]  /*0780*/  UMOV UR8, 0xe4faecd5 ;  /* 0xe4faecd500087882 */ /* 0x000fe20000000000 */
[----:B------:R-:W-:-:S06]  /*0790*/  UMOV UR9, 0x3f1745cd ;  /* 0x3f1745cd00097882 */ /* 0x000fcc0000000000 */
[----:B------:R-:W-:Y:S01]  /*07a0*/  DFMA R20, R28, R20, UR8 ;  /* 0x000000081c147e2b */ /* 0x000fe20008000014 */
[----:B------:R-:W-:Y:S01]  /*07b0*/  UMOV UR8, 0x258a578b ;  /* 0x258a578b00087882 */ /* 0x000fe20000000000 */
[----:B------:R-:W-:-:S06]  /*07c0*/  UMOV UR9, 0x3f3c71c7 ;  /* 0x3f3c71c700097882 */ /* 0x000fcc0000000000 */
[----:B------:R-:W-:Y:S01]  /*07d0*/  DFMA R26, R28, R20, UR8 ;  /* 0x000000081c1a7e2b */ /* 0x000fe20008000014 */
[----:B------:R-:W-:Y:S01]  /*07e0*/  UMOV UR8, 0x9242b910 ;  /* 0x9242b91000087882 */ /* 0x000fe20000000000 */
[----:B------:R-:W-:Y:S01]  /*07f0*/  UMOV UR9, 0x3f624924 ;  /* 0x3f62492400097882 */ /* 0x000fe20000000000 */
[----:B------:R-:W-:-:S05]  /*0800*/  DADD R20, R18, -R16 ;  /* 0x0000000012147229 */ /* 0x000fca0000000810 */
[----:B------:R-:W-:Y:S01]  /*0810*/  DFMA R26, R28, R26, UR8 ;  /* 0x000000081c1a7e2b */ /* 0x000fe2000800001a */
[----:B------:R-:W-:Y:S01]  /*0820*/  UMOV UR8, 0x99999dfb ;  /* 0x99999dfb00087882 */ /* 0x000fe20000000000 */
[----:B------:R-:W-:Y:S01]  /*0830*/  UMOV UR9, 0x3f899999 ;  /* 0x3f89999900097882 */ /* 0x000fe20000000000 */
[----:B------:R-:W-:-:S05]  /*0840*/  DADD R20, R20, R20 ;  /* 0x0000000014147229 */ /* 0x000fca0000000014 */
[----:B------:R-:W-:Y:S01]  /*0850*/  DFMA R26, R28, R26, UR8 ;  /* 0x000000081c1a7e2b */ /* 0x000fe2000800001a */
[----:B------:R-:W-:Y:S01]  /*0860*/  UMOV UR8, 0x55555555 ;  /* 0x5555555500087882 */ /* 0x000fe20000000000 */
[----:B------:R-:W-:Y:S01]  /*0870*/  UMOV UR9, 0x3fb55555 ;  /* 0x3fb5555500097882 */ /* 0x000fe20000000000 */
[----:B------:R-:W-:-:S05]  /*0880*/  DFMA R20, R18, -R16, R20 ;  /* 0x800000101214722b */ /* 0x000fca0000000014 */
[----:B------:R-:W-:-:S03]  /*0890*/  DFMA R18, R28, R26, UR8 ;  /* 0x000000081c127e2b */ /* 0x000fc6000800001a */
[----:B------:R-:W-:Y:S02]  /*08a0*/  DMUL R20, R22, R20 ;  /* 0x0000001416147228 */ /* 0x000fe40000000000 */
[----:B------:R-:W-:-:S03]  /*08b0*/  DMUL R22, R16, R16 ;  /* 0x0000001010167228 */ /* 0x000fc60000000000 */
[----:B------:R-:W-:Y:S01]  /*08c0*/  DADD R24, -R18, UR8 ;  /* 0x0000000812187e29 */ /* 0x000fe20008000100 */
[----:B------:R-:W-:Y:S01]  /*08d0*/  UMOV UR8, 0xb9e7b0 ;  /* 0x00b9e7b000087882 */ /* 0x000fe20000000000 */
[----:B------:R-:W-:-:S03]  /*08e0*/  UMOV UR9, 0x3c46a4cb ;  /* 0x3c46a4cb00097882 */ /* 0x000fc60000000000 */
[----:B------:R-:W-:-:S03]  /*08f0*/  DMUL R30, R16, R22 ;  /* 0x00000016101e7228 */ /* 0x000fc60000000000 */
[----:B------:R-:W-:Y:S02]  /*0900*/  DFMA R24, R28, R26, R24 ;  /* 0x0000001a1c18722b */ /* 0x000fe40000000018 */
[----:B------:R-:W-:Y:S01]  /*0910*/  DFMA R26, R16, R16, -R22 ;  /* 0x00000010101a722b */ /* 0x000fe20000000816 */
[----:B------:R-:W-:Y:S02]  /*0920*/  VIADD R29, R21, 0x100000 ;  /* 0x00100000151d7836 */ /* 0x000fe40000000000 */
[----:B------:R-:W-:-:S06]  /*0930*/  IMAD.MOV.U32 R28, RZ, RZ, R20 ;  /* 0x000000ffff1c7224 */ /* 0x000fcc00078e0014 */
[----:B------:R-:W-:Y:S02]  /*0940*/  DFMA R26, R16, R28, R26 ;  /* 0x0000001c101a722b */ /* 0x000fe4000000001a */
[----:B------:R-:W-:Y:S01]  /*0950*/  DADD R28, R24, -UR8 ;  /* 0x80000008181c7e29 */ /* 0x000fe20008000000 */
[----:B------:R-:W-:Y:S01]  /*0960*/  UMOV UR8, 0x80000000 ;  /* 0x8000000000087882 */ /* 0x000fe20000000000 */
[----:B------:R-:W-:Y:S01]  /*0970*/  DFMA R24, R16, R22, -R30 ;  /* 0x000000161018722b */ /* 0x000fe2000000081e */
[----:B------:R-:W-:Y:S02]  /*0980*/  UMOV UR9, 0x43300000 ;  /* 0x4330000000097882 */ /* 0x000fe40000000000 */
[----:B------:R-:W-:Y:S01]  /*0990*/  DADD R14, R14, -UR8 ;  /* 0x800000080e0e7e29 */ /* 0x000fe20008000000 */
[----:B------:R-:W-:Y:S01]  /*09a0*/  UMOV UR8, 0xfefa39ef ;  /* 0xfefa39ef00087882 */ /* 0x000fe20000000000 */
[----:B------:R-:W-:-:S03]  /*09b0*/  UMOV UR9, 0x3fe62e42 ;  /* 0x3fe62e4200097882 */ /* 0x000fc60000000000 */
[----:B------:R-:W-:Y:S02]  /*09c0*/  DFMA R24, R20, R22, R24 ;  /* 0x000000161418722b */ /* 0x000fe40000000018 */
[----:B------:R-:W-:-:S06]  /*09d0*/  DADD R22, R18, R28 ;  /* 0x0000000012167229 */ /* 0x000fcc000000001c */
[----:B------:R-:W-:Y:S02]  /*09e0*/  DFMA R24, R16, R26, R24 ;  /* 0x0000001a1018722b */ /* 0x000fe40000000018 */
[----:B------:R-:W-:Y:S02]  /*09f0*/  DADD R26, R18, -R22 ;  /* 0x00000000121a7229 */ /* 0x000fe40000000816 */
[----:B------:R-:W-:-:S06]  /*0a00*/  DMUL R18, R22, R30 ;  /* 0x0000001e16127228 */ /* 0x000fcc0000000000 */
[----:B------:R-:W-:Y:S02]  /*0a10*/  DADD R28, R28, R26 ;  /* 0x000000001c1c7229 */ /* 0x000fe4000000001a */
[----:B------:R-:W-:-:S08]  /*0a20*/  DFMA R26, R22, R30, -R18 ;  /* 0x0000001e161a722b */ /* 0x000fd00000000812 */
[----:B------:R-:W-:-:S08]  /*0a30*/  DFMA R24, R22, R24, R26 ;  /* 0x000000181618722b */ /* 0x000fd0000000001a */
[----:B------:R-:W-:-:S08]  /*0a40*/  DFMA R28, R28, R30, R24 ;  /* 0x0000001e1c1c722b */ /* 0x000fd00000000018 */
[----:B------:R-:W-:-:S08]  /*0a50*/  DADD R22, R18, R28 ;  /* 0x0000000012167229 */ /* 0x000fd0000000001c */
[--C-:B------:R-:W-:Y:S02]  /*0a60*/  DADD R24, R16, R22.reuse ;  /* 0x0000000010187229 */ /* 0x100fe40000000016 */
[----:B------:R-:W-:-:S06]  /*0a70*/  DADD R18, R18, -R22 ;  /* 0x0000000012127229 */ /* 0x000fcc0000000816 */
[----:B------:R-:W-:Y:S02]  /*0a80*/  DADD R16, R16, -R24 ;  /* 0x0000000010107229 */ /* 0x000fe40000000818 */
[----:B------:R-:W-:-:S06]  /*0a90*/  DADD R18, R28, R18 ;  /* 0x000000001c127229 */ /* 0x000fcc0000000012 */
[----:B------:R-:W-:-:S08]  /*0aa0*/  DADD R16, R22, R16 ;  /* 0x0000000016107229 */ /* 0x000fd00000000010 */
[----:B------:R-:W-:-:S08]  /*0ab0*/  DADD R16, R18, R16 ;  /* 0x0000000012107229 */ /* 0x000fd00000000010 */
[----:B------:R-:W-:-:S08]  /*0ac0*/  DADD R20, R20, R16 ;  /* 0x0000000014147229 */ /* 0x000fd00000000010 */
[----:B------:R-:W-:-:S08]  /*0ad0*/  DADD R16, R24, R20 ;  /* 0x0000000018107229 */ /* 0x000fd00000000014 */
[--C-:B------:R-:W-:Y:S02]  /*0ae0*/  DFMA R12, R14, UR8, R16.reuse ;  /* 0x000000080e0c7c2b */ /* 0x100fe40008000010 */
[----:B------:R-:W-:-:S06]  /*0af0*/  DADD R24, R24, -R16 ;  /* 0x0000000018187229 */ /* 0x000fcc0000000810 */
[----:B------:R-:W-:Y:S02]  /*0b00*/  DFMA R18, R14, -UR8, R12 ;  /* 0x800000080e127c2b */ /* 0x000fe4000800000c */
[----:B------:R-:W-:-:S06]  /*0b10*/  DADD R24, R20, R24 ;  /* 0x0000000014187229 */ /* 0x000fcc0000000018 */
[----:B------:R-:W-:-:S08]  /*0b20*/  DADD R18, -R16, R18 ;  /* 0x0000000010127229 */ /* 0x000fd00000000112 */
[----:B------:R-:W-:-:S08]  /*0b30*/  DADD R18, R24, -R18 ;  /* 0x0000000018127229 */ /* 0x000fd00000000812 */
[----:B------:R-:W-:-:S08]  /*0b40*/  DFMA R18, R14, UR10, R18 ;  /* 0x0000000a0e127c2b */ /* 0x000fd00008000012 */
[----:B------:R-:W-:-:S08]  /*0b50*/  DADD R14, R12, R18 ;  /* 0x000000000c0e7229 */ /* 0x000fd00000000012 */
[----:B------:R-:W-:Y:S02]  /*0b60*/  DADD R12, R12, -R14 ;  /* 0x000000000c0c7229 */ /* 0x000fe4000000080e */
[----:B------:R-:W-:-:S06]  /*0b70*/  DMUL R16, R14, 2 ;  /* 0x400000000e107828 */ /* 0x000fcc0000000000 */
[----:B------:R-:W-:Y:S02]  /*0b80*/  DADD R12, R18, R12 ;  /* 0x00000000120c7229 */ /* 0x000fe4000000000c */
[----:B------:R-:W-:-:S08]  /*0b90*/  DFMA R20, R14, 2, -R16 ;  /* 0x400000000e14782b */ /* 0x000fd00000000810 */
[----:B------:R-:W-:Y:S01]  /*0ba0*/  DFMA R20, R12, 2, R20 ;  /* 0x400000000c14782b */ /* 0x000fe20000000014 */
[----:B------:R-:W-:Y:S01]  /*0bb0*/  MOV R12, 0x652b82fe ;  /* 0x652b82fe000c7802 */ /* 0x000fe20000000f00 */
[----:B------:R-:W-:-:S06]  /*0bc0*/  IMAD.MOV.U32 R13, RZ, RZ, 0x3ff71547 ;  /* 0x3ff71547ff0d7424 */ /* 0x000fcc00078e00ff */
[----:B------:R-:W-:-:S08]  /*0bd0*/  DADD R14, R16, R20 ;  /* 0x00000000100e7229 */ /* 0x000fd00000000014 */
[----:B------:R-:W-:Y:S02]  /*0be0*/  DFMA R12, R14, R12, 6.75539944105574400000e+15 ;  /* 0x433800000e0c742b */ /* 0x000fe4000000000c */
[----:B------:R-:W-:Y:S01]  /*0bf0*/  FSETP.GEU.AND P1, PT, |R15|, 4.1917929649353027344, PT ;  /* 0x4086232b0f00780b */ /* 0x000fe20003f2e200 */
[----:B------:R-:W-:-:S05]  /*0c00*/  DADD R16, R16, -R14 ;  /* 0x0000000010107229 */ /* 0x000fca000000080e */
[----:B------:R-:W-:-:S03]  /*0c10*/  DADD R18, R12, -6.75539944105574400000e+15 ;  /* 0xc33800000c127429 */ /* 0x000fc60000000000 */
[----:B------:R-:W-:-:S05]  /*0c20*/  DADD R20, R20, R16 ;  /* 0x0000000014147229 */ /* 0x000fca0000000010 */
[----:B------:R-:W-:Y:S01]  /*0c30*/  DFMA R22, R18, -UR8, R14 ;  /* 0x8000000812167c2b */ /* 0x000fe2000800000e */
[----:B------:R-:W-:Y:S01]  /*0c40*/  UMOV UR8, 0x3b39803f ;  /* 0x3b39803f00087882 */ /* 0x000fe20000000000 */
[----:B------:R-:W-:-:S06]  /*0c50*/  UMOV UR9, 0x3c7abc9e ;  /* 0x3c7abc9e00097882 */ /* 0x000fcc0000000000 */
[----:B------:R-:W-:Y:S01]  /*0c60*/  DFMA R18, R18, -UR8, R22 ;  /* 0x8000000812127c2b */ /* 0x000fe20008000016 */
[----:B------:R-:W-:Y:S01]  /*0c70*/  UMOV UR8, 0x69ce2bdf ;  /* 0x69ce2bdf00087882 */ /* 0x000fe20000000000 */
[----:B------:R-:W-:Y:S01]  /*0c80*/  IMAD.MOV.U32 R22, RZ, RZ, -0x35dec16 ;  /* 0xfca213eaff167424 */ /* 0x000fe200078e00ff */
[----:B------:R-:W-:Y:S01]  /*0c90*/  UMOV UR9, 0x3e5ade15 ;  /* 0x3e5ade1500097882 */ /* 0x000fe20000000000 */
[----:B------:R-:W-:-:S06]  /*0ca0*/  IMAD.MOV.U32 R23, RZ, RZ, 0x3e928af3 ;  /* 0x3e928af3ff177424 */ /* 0x000fcc00078e00ff */
        /* <DEDUP_REMOVED lines=24> */
[----:B------:R-:W-:-:S08]  /*0e30*/  DFMA R22, R18, R22, UR8 ;  /* 0x0000000812167e2b */ /* 0x000fd00008000016 */
[----:B------:R-:W-:-:S08]  /*0e40*/  DFMA R22, R18, R22, 1 ;  /* 0x3ff000001216742b */ /* 0x000fd00000000016 */
[----:B------:R-:W-:-:S10]  /*0e50*/  DFMA R18, R18, R22, 1 ;  /* 0x3ff000001212742b */ /* 0x000fd40000000016 */
[----:B------:R-:W-:Y:S02]  /*0e60*/  IMAD R17, R12, 0x100000, R19 ;  /* 0x001000000c117824 */ /* 0x000fe400078e0213 */
[----:B------:R-:W-:Y:S01]  /*0e70*/  IMAD.MOV.U32 R16, RZ, RZ, R18 ;  /* 0x000000ffff107224 */ /* 0x000fe200078e0012 */
[----:B------:R-:W-:Y:S06]  /*0e80*/  @!P1 BRA `(.L_x_25) ;  /* 0x0000000000309947 */ /* 0x000fec0003800000 */
[----:B------:R-:W-:Y:S01]  /*0e90*/  FSETP.GEU.AND P2, PT, |R15|, 4.2275390625, PT ;  /* 0x408748000f00780b */ /* 0x000fe20003f4e200 */
[C---:B------:R-:W-:Y:S02]  /*0ea0*/  DADD R16, R14.reuse, +INF ;  /* 0x7ff000000e107429 */ /* 0x040fe40000000000 */
[----:B------:R-:W-:-:S08]  /*0eb0*/  DSETP.GEU.AND P1, PT, R14, RZ, PT ;  /* 0x000000ff0e00722a */ /* 0x000fd00003f2e000 */
[----:B------:R-:W-:Y:S02]  /*0ec0*/  FSEL R16, R16, RZ, P1 ;  /* 0x000000ff10107208 */ /* 0x000fe40000800000 */
[----:B------:R-:W-:Y:S02]  /*0ed0*/  @!P2 LEA.HI R13, R12, R12, RZ, 0x1 ;  /* 0x0000000c0c0da211 */ /* 0x000fe400078f08ff */
[----:B------:R-:W-:Y:S02]  /*0ee0*/  FSEL R17, R17, RZ, P1 ;  /* 0x000000ff11117208 */ /* 0x000fe40000800000 */
[----:B------:R-:W-:-:S04]  /*0ef0*/  @!P2 SHF.R.S32.HI R13, RZ, 0x1, R13 ;  /* 0x00000001ff0da819 */ /* 0x000fc8000001140d */
[----:B------:R-:W-:Y:S01]  /*0f00*/  @!P2 IADD3 R12, PT, PT, R12, -R13, RZ ;  /* 0x8000000d0c0ca210 */ /* 0x000fe20007ffe0ff */
[----:B------:R-:W-:-:S03]  /*0f10*/  @!P2 IMAD R19, R13, 0x100000, R19 ;  /* 0x001000000d13a824 */ /* 0x000fc600078e0213 */
[----:B------:R-:W-:Y:S01]  /*0f20*/  @!P2 LEA R13, R12, 0x3ff00000, 0x14 ;  /* 0x3ff000000c0da811 */ /* 0x000fe200078ea0ff */
[----:B------:R-:W-:-:S06]  /*0f30*/  @!P2 IMAD.MOV.U32 R12, RZ, RZ, RZ ;  /* 0x000000ffff0ca224 */ /* 0x000fcc00078e00ff */
[----:B------:R-:W-:-:S11]  /*0f40*/  @!P2 DMUL R16, R18, R12 ;  /* 0x0000000c1210a228 */ /* 0x000fd60000000000 */
.L_x_25:
[----:B------:R-:W-:Y:S01]  /*0f50*/  DFMA R20, R20, R16, R16 ;  /* 0x000000101414722b */ /* 0x000fe20000000010 */
[----:B------:R-:W-:Y:S01]  /*0f60*/  IMAD.MOV.U32 R12, RZ, RZ, R0 ;  /* 0x000000ffff0c7224 */ /* 0x000fe200078e0000 */
[----:B------:R-:W-:Y:S01]  /*0f70*/  DSETP.NEU.AND P1, PT, |R16|, +INF , PT ;  /* 0x7ff000001000742a */ /* 0x000fe20003f2d200 */
[----:B------:R-:W-:-:S07]  /*0f80*/  IMAD.MOV.U32 R13, RZ, RZ, 0x0 ;  /* 0x00000000ff0d7424 */ /* 0x000fce00078e00ff */
[----:B------:R-:W-:Y:S02]  /*0f90*/  FSEL R14, R16, R20, !P1 ;  /* 0x00000014100e7208 */ /* 0x000fe40004800000 */
[----:B------:R-:W-:Y:S01]  /*0fa0*/  FSEL R16, R17, R21, !P1 ;  /* 0x0000001511107208 */ /* 0x000fe20004800000 */
[----:B------:R-:W-:Y:S06]  /*0fb0*/  RET.REL.NODEC R12 `(_Z6error1PfS_S_ii) ;  /* 0xfffffff00c107950 */ /* 0x000fec0003c3ffff */
.L_x_26:
        /* <DEDUP_REMOVED lines=12> */
.L_x_40:


//--------------------- .text._Z4initPfS_S_fii    --------------------------
	.section	.text._Z4initPfS_S_fii,"ax",@progbits
	.align	128
        .global         _Z4initPfS_S_fii
        .type           _Z4initPfS_S_fii,@function
        .size           _Z4initPfS_S_fii,(.L_x_43 - _Z4initPfS_S_fii)
        .other          _Z4initPfS_S_fii,@"STO_CUDA_ENTRY STV_DEFAULT"
_Z4initPfS_S_fii:
.text._Z4initPfS_S_fii:
        /* <DEDUP_REMOVED lines=10> */
[----:B------:R-:W0:Y:S01]  /*00a0*/  LDCU UR4, c[0x0][0x370] ;  /* 0x00006e00ff0477ac */ /* 0x000e220008000800 */
[----:B------:R-:W1:Y:S01]  /*00b0*/  LDCU.64 UR8, c[0x0][0x358] ;  /* 0x00006b00ff0877ac */ /* 0x000e620008000a00 */
[----:B0-----:R-:W-:-:S07]  /*00c0*/  IMAD R9, R9, UR4, RZ ;  /* 0x0000000409097c24 */ /* 0x001fce000f8e02ff */
.L_x_37:
[----:B------:R-:W0:Y:S01]  /*00d0*/  LDC R3, c[0x0][0x39c] ;  /* 0x0000e700ff037b82 */ /* 0x000e220000000800 */
[----:B------:R-:W-:Y:S07]  /*00e0*/  BSSY.RECONVERGENT B0, `(.L_x_27) ;  /* 0x0000088000007945 */ /* 0x000fee0003800200 */
[----:B------:R-:W2:Y:S01]  /*00f0*/  LDC R15, c[0x0][0x398] ;  /* 0x0000e600ff0f7b82 */ /* 0x000ea20000000800 */
[----:B0-----:R-:W-:-:S04]  /*0100*/  IABS R7, R3 ;  /* 0x0000000300077213 */ /* 0x001fc80000000000 */
[----:B------:R-:W0:Y:S08]  /*0110*/  I2F.RP R0, R7 ;  /* 0x0000000700007306 */ /* 0x000e300000209400 */
[----:B0-----:R-:W0:Y:S02]  /*0120*/  MUFU.RCP R0, R0 ;  /* 0x0000000000007308 */ /* 0x001e240000001000 */
[----:B0-----:R-:W-:-:S06]  /*0130*/  VIADD R4, R0, 0xffffffe ;  /* 0x0ffffffe00047836 */ /* 0x001fcc0000000000 */
[----:B------:R0:W3:Y:S02]  /*0140*/  F2I.FTZ.U32.TRUNC.NTZ R5, R4 ;  /* 0x0000000400057305 */ /* 0x0000e4000021f000 */
[----:B0-----:R-:W-:Y:S02]  /*0150*/  IMAD.MOV.U32 R4, RZ, RZ, RZ ;  /* 0x000000ffff047224 */ /* 0x001fe400078e00ff */
        /* <DEDUP_REMOVED lines=9> */
[----:B------:R-:W-:Y:S02]  /*01f0*/  @!P1 IADD3 R5, PT, PT, R5, 0x1, RZ ;  /* 0x0000000105059810 */ /* 0x000fe40007ffe0ff */
[----:B------:R-:W-:Y:S02]  /*0200*/  ISETP.NE.AND P1, PT, R3, RZ, PT ;  /* 0x000000ff0300720c */ /* 0x000fe40003f25270 */
[----:B------:R-:W-:Y:S02]  /*0210*/  ISETP.GE.U32.AND P0, PT, R0, R7, PT ;  /* 0x000000070000720c */ /* 0x000fe40003f06070 */
[----:B------:R-:W-:-:S04]  /*0220*/  LOP3.LUT R0, R8, R3, RZ, 0x3c, !PT ;  /* 0x0000000308007212 */ /* 0x000fc800078e3cff */
[----:B------:R-:W-:-:S07]  /*0230*/  ISETP.GE.AND P2, PT, R0, RZ, PT ;  /* 0x000000ff0000720c */ /* 0x000fce0003f46270 */
[----:B------:R-:W-:-:S06]  /*0240*/  @P0 VIADD R5, R5, 0x1 ;  /* 0x0000000105050836 */ /* 0x000fcc0000000000 */
[----:B------:R-:W-:Y:S01]  /*0250*/  @!P2 IMAD.MOV R5, RZ, RZ, -R5 ;  /* 0x000000ffff05a224 */ /* 0x000fe200078e0a05 */
[----:B------:R-:W-:-:S04]  /*0260*/  @!P1 LOP3.LUT R5, RZ, R3, RZ, 0x33, !PT ;  /* 0x00000003ff059212 */ /* 0x000fc800078e33ff */
[----:B------:R-:W-:Y:S01]  /*0270*/  I2FP.F32.S32 R0, R5 ;  /* 0x0000000500007245 */ /* 0x000fe20000201400 */
[----:B------:R-:W-:-:S04]  /*0280*/  IMAD.MOV R4, RZ, RZ, -R5 ;  /* 0x000000ffff047224 */ /* 0x000fc800078e0a05 */
[----:B--2---:R-:W-:Y:S01]  /*0290*/  FFMA R0, R0, R15, -1 ;  /* 0xbf80000000007423 */ /* 0x004fe2000000000f */
[----:B------:R-:W-:-:S03]  /*02a0*/  IMAD R3, R3, R4, R8 ;  /* 0x0000000403037224 */ /* 0x000fc600078e0208 */
[----:B------:R-:W-:Y:S02]  /*02b0*/  FMUL R0, R0, 3.1415927410125732422 ;  /* 0x40490fdb00007820 */ /* 0x000fe40000400000 */
[----:B------:R-:W-:Y:S02]  /*02c0*/  I2FP.F32.S32 R3, R3 ;  /* 0x0000000300037245 */ /* 0x000fe40000201400 */
[C---:B------:R-:W-:Y:S01]  /*02d0*/  FMUL R2, R0.reuse, 0.63661974668502807617 ;  /* 0x3f22f98300027820 */ /* 0x040fe20000400000 */
[----:B------:R-:W-:Y:S02]  /*02e0*/  FSETP.GE.AND P0, PT, |R0|, 105615, PT ;  /* 0x47ce47800000780b */ /* 0x000fe40003f06200 */
[----:B------:R-:W-:-:S03]  /*02f0*/  FFMA R15, R3, R15, -1 ;  /* 0xbf800000030f7423 */ /* 0x000fc6000000000f */
[----:B------:R-:W0:Y:S02]  /*0300*/  F2I.NTZ R2, R2 ;  /* 0x0000000200027305 */ /* 0x000e240000203100 */
[----:B0-----:R-:W-:-:S05]  /*0310*/  I2FP.F32.S32 R5, R2 ;  /* 0x0000000200057245 */ /* 0x001fca0000201400 */
[----:B------:R-:W-:-:S04]  /*0320*/  FFMA R4, R5, -1.5707962512969970703, R0 ;  /* 0xbfc90fda05047823 */ /* 0x000fc80000000000 */
[----:B------:R-:W-:-:S04]  /*0330*/  FFMA R4, R5, -7.5497894158615963534e-08, R4 ;  /* 0xb3a2216805047823 */ /* 0x000fc80000000004 */
[----:B------:R-:W-:Y:S01]  /*0340*/  FFMA R3, R5, -5.3903029534742383927e-15, R4 ;  /* 0xa7c234c505037823 */ /* 0x000fe20000000004 */
[----:B------:R-:W-:Y:S06]  /*0350*/  @!P0 BRA `(.L_x_28) ;  /* 0x0000000400808947 */ /* 0x000fec0003800000 */
[----:B------:R-:W-:-:S13]  /*0360*/  FSETP.NEU.AND P0, PT, |R0|, +INF , PT ;  /* 0x7f8000000000780b */ /* 0x000fda0003f0d200 */
[----:B------:R-:W-:Y:S01]  /*0370*/  @!P0 FMUL R3, RZ, R0 ;  /* 0x00000000ff038220 */ /* 0x000fe20000400000 */
[----:B------:R-:W-:Y:S01]  /*0380*/  @!P0 IMAD.MOV.U32 R2, RZ, RZ, RZ ;  /* 0x000000ffff028224 */ /* 0x000fe200078e00ff */
[----:B------:R-:W-:Y:S06]  /*0390*/  @!P0 BRA `(.L_x_28) ;  /* 0x0000000400708947 */ /* 0x000fec0003800000 */
[----:B------:R-:W-:Y:S02]  /*03a0*/  IMAD.SHL.U32 R3, R0, 0x100, RZ ;  /* 0x0000010000037824 */ /* 0x000fe400078e00ff */
[----:B------:R-:W-:Y:S02]  /*03b0*/  HFMA2 R2, -RZ, RZ, 0, 0 ;  /* 0x00000000ff027431 */ /* 0x000fe400000001ff */
[----:B------:R-:W-:Y:S01]  /*03c0*/  IMAD.MOV.U32 R12, RZ, RZ, RZ ;  /* 0x000000ffff0c7224 */ /* 0x000fe200078e00ff */
[----:B------:R-:W0:Y:S01]  /*03d0*/  LDCU.64 UR10, c[0x4][URZ] ;  /* 0x01000000ff0a77ac */ /* 0x000e220008000a00 */
[----:B------:R-:W-:Y:S01]  /*03e0*/  LOP3.LUT R11, R3, 0x80000000, RZ, 0xfc, !PT ;  /* 0x80000000030b7812 */ /* 0x000fe200078efcff */
[----:B------:R-:W-:Y:S01]  /*03f0*/  UMOV UR5, URZ ;  /* 0x000000ff00057c82 */ /* 0x000fe20008000000 */
[----:B------:R-:W-:-:S05]  /*0400*/  UMOV UR4, URZ ;  /* 0x000000ff00047c82 */ /* 0x000fca0008000000 */
.L_x_29:
[----:B0-----:R-:W-:Y:S02]  /*0410*/  IMAD.U32 R6, RZ, RZ, UR10 ;  /* 0x0000000aff067e24 */ /* 0x001fe4000f8e00ff */
[----:B------:R-:W-:-:S05]  /*0420*/  IMAD.U32 R7, RZ, RZ, UR11 ;  /* 0x0000000bff077e24 */ /* 0x000fca000f8e00ff */
[----:B-1----:R-:W2:Y:S01]  /*0430*/  LDG.E.CONSTANT R4, desc[UR8][R6.64] ;  /* 0x0000000806047981 */ /* 0x002ea2000c1e9900 */
[----:B------:R-:W-:Y:S01]  /*0440*/  UIADD3 UR4, UPT, UPT, UR4, 0x1, URZ ;  /* 0x0000000104047890 */ /* 0x000fe2000fffe0ff */
[C---:B------:R-:W-:Y:S01]  /*0450*/  ISETP.EQ.AND P0, PT, R12.reuse, RZ, PT ;  /* 0x000000ff0c00720c */ /* 0x040fe20003f02270 */
[----:B------:R-:W-:Y:S01]  /*0460*/  UIADD3 UR10, UP1, UPT, UR10, 0x4, URZ ;  /* 0x000000040a0a7890 */ /* 0x000fe2000ff3e0ff */
[C---:B------:R-:W-:Y:S01]  /*0470*/  ISETP.EQ.AND P1, PT, R12.reuse, 0x4, PT ;  /* 0x000000040c00780c */ /* 0x040fe20003f22270 */
[----:B------:R-:W-:Y:S01]  /*0480*/  UISETP.NE.AND UP0, UPT, UR4, 0x6, UPT ;  /* 0x000000060400788c */ /* 0x000fe2000bf05270 */
[C---:B------:R-:W-:Y:S01]  /*0490*/  ISETP.EQ.AND P2, PT, R12.reuse, 0x8, PT ;  /* 0x000000080c00780c */ /* 0x040fe20003f42270 */
[----:B------:R-:W-:Y:S01]  /*04a0*/  UIADD3.X UR11, UPT, UPT, URZ, UR11, URZ, UP1, !UPT ;  /* 0x0000000bff0b7290 */ /* 0x000fe20008ffe4ff */
[C---:B------:R-:W-:Y:S02]  /*04b0*/  ISETP.EQ.AND P3, PT, R12.reuse, 0xc, PT ;  /* 0x0000000c0c00780c */ /* 0x040fe40003f62270 */
[----:B------:R-:W-:-:S02]  /*04c0*/  ISETP.EQ.AND P4, PT, R12, 0x10, PT ;  /* 0x000000100c00780c */ /* 0x000fc40003f82270 */
[C---:B------:R-:W-:Y:S01]  /*04d0*/  ISETP.EQ.AND P5, PT, R12.reuse, 0x14, PT ;  /* 0x000000140c00780c */ /* 0x040fe20003fa2270 */
[----:B------:R-:W-:Y:S02]  /*04e0*/  VIADD R12, R12, 0x4 ;  /* 0x000000040c0c7836 */ /* 0x000fe40000000000 */
[----:B--2---:R-:W-:-:S03]  /*04f0*/  IMAD.WIDE.U32 R4, R4, R11, RZ ;  /* 0x0000000b04047225 */ /* 0x004fc600078e00ff */
[----:B------:R-:W-:-:S04]  /*0500*/  IADD3 R3, P6, PT, R4, R2, RZ ;  /* 0x0000000204037210 */ /* 0x000fc80007fde0ff */
[----:B------:R-:W-:Y:S01]  /*0510*/  IADD3.X R2, PT, PT, R5, UR5, RZ, P6, !PT ;  /* 0x0000000505027c10 */ /* 0x000fe2000b7fe4ff */
[--C-:B------:R-:W-:Y:S01]  /*0520*/  @P0 IMAD.MOV.U32 R10, RZ, RZ, R3.reuse ;  /* 0x000000ffff0a0224 */ /* 0x100fe200078e0003 */
[----:B------:R-:W-:Y:S01]  /*0530*/  @P2 MOV R17, R3 ;  /* 0x0000000300112202 */ /* 0x000fe20000000f00 */
[--C-:B------:R-:W-:Y:S02]  /*0540*/  @P1 IMAD.MOV.U32 R16, RZ, RZ, R3.reuse ;  /* 0x000000ffff101224 */ /* 0x100fe400078e0003 */
[--C-:B------:R-:W-:Y:S02]  /*0550*/  @P3 IMAD.MOV.U32 R18, RZ, RZ, R3.reuse ;  /* 0x000000ffff123224 */ /* 0x100fe400078e0003 */
[--C-:B------:R-:W-:Y:S02]  /*0560*/  @P4 IMAD.MOV.U32 R19, RZ, RZ, R3.reuse ;  /* 0x000000ffff134224 */ /* 0x100fe400078e0003 */
[----:B------:R-:W-:Y:S01]  /*0570*/  @P5 IMAD.MOV.U32 R20, RZ, RZ, R3 ;  /* 0x000000ffff145224 */ /* 0x000fe200078e0003 */
[----:B------:R-:W-:Y:S06]  /*0580*/  BRA.U UP0, `(.L_x_29) ;  /* 0xfffffffd00a07547 */ /* 0x000fec000b83ffff */
[----:B------:R-:W-:Y:S01]  /*0590*/  SHF.R.U32.HI R3, RZ, 0x17, R0 ;  /* 0x00000017ff037819 */ /* 0x000fe20000011600 */
[----:B------:R-:W-:Y:S03]  /*05a0*/  BSSY.RECONVERGENT B1, `(.L_x_30) ;  /* 0x0000029000017945 */ /* 0x000fe60003800200 */
[C---:B------:R-:W-:Y:S02]  /*05b0*/  LOP3.LUT R4, R3.reuse, 0xe0, RZ, 0xc0, !PT ;  /* 0x000000e003047812 */ /* 0x040fe400078ec0ff */
[----:B------:R-:W-:-:S03]  /*05c0*/  LOP3.LUT P6, RZ, R3, 0x1f, RZ, 0xc0, !PT ;  /* 0x0000001f03ff7812 */ /* 0x000fc600078cc0ff */
[----:B------:R-:W-:-:S05]  /*05d0*/  VIADD R4, R4, 0xffffff80 ;  /* 0xffffff8004047836 */ /* 0x000fca0000000000 */
[----:B------:R-:W-:-:S04]  /*05e0*/  SHF.R.U32.HI R4, RZ, 0x5, R4 ;  /* 0x00000005ff047819 */ /* 0x000fc80000011604 */
[----:B------:R-:W-:-:S04]  /*05f0*/  LEA R6, -R4, RZ, 0x2 ;  /* 0x000000ff04067211 */ /* 0x000fc800078e11ff */
[C---:B------:R-:W-:Y:S02]  /*0600*/  ISETP.EQ.AND P3, PT, R6.reuse, -0x18, PT ;  /* 0xffffffe80600780c */ /* 0x040fe40003f62270 */
[C---:B------:R-:W-:Y:S02]  /*0610*/  ISETP.EQ.AND P4, PT, R6.reuse, -0x14, PT ;  /* 0xffffffec0600780c */ /* 0x040fe40003f82270 */
[C---:B------:R-:W-:Y:S02]  /*0620*/  ISETP.EQ.AND P2, PT, R6.reuse, -0x10, PT ;  /* 0xfffffff00600780c */ /* 0x040fe40003f42270 */
[C---:B------:R-:W-:Y:S02]  /*0630*/  ISETP.EQ.AND P1, PT, R6.reuse, -0xc, PT ;  /* 0xfffffff40600780c */ /* 0x040fe40003f22270 */
[C---:B------:R-:W-:Y:S02]  /*0640*/  ISETP.EQ.AND P0, PT, R6.reuse, -0x8, PT ;  /* 0xfffffff80600780c */ /* 0x040fe40003f02270 */
[----:B------:R-:W-:-:S03]  /*0650*/  ISETP.EQ.AND P5, PT, R6, RZ, PT ;  /* 0x000000ff0600720c */ /* 0x000fc60003fa2270 */
[--C-:B------:R-:W-:Y:S01]  /*0660*/  @P3 IMAD.MOV.U32 R4, RZ, RZ, R10.reuse ;  /* 0x000000ffff043224 */ /* 0x100fe200078e000a */
[C---:B------:R-:W-:Y:S01]  /*0670*/  ISETP.EQ.AND P3, PT, R6.reuse, -0x4, PT ;  /* 0xfffffffc0600780c */ /* 0x040fe20003f62270 */
[----:B------:R-:W-:Y:S02]  /*0680*/  @P4 IMAD.MOV.U32 R5, RZ, RZ, R10 ;  /* 0x000000ffff054224 */ /* 0x000fe400078e000a */
[----:B------:R-:W-:Y:S01]  /*0690*/  @P4 IMAD.MOV.U32 R4, RZ, RZ, R16 ;  /* 0x000000ffff044224 */ /* 0x000fe200078e0010 */
[----:B------:R-:W-:Y:S01]  /*06a0*/  ISETP.EQ.AND P4, PT, R6, 0x4, PT ;  /* 0x000000040600780c */ /* 0x000fe20003f82270 */
[----:B------:R-:W-:Y:S02]  /*06b0*/  @P2 IMAD.MOV.U32 R4, RZ, RZ, R17 ;  /* 0x000000ffff042224 */ /* 0x000fe400078e0011 */
[----:B------:R-:W-:Y:S02]  /*06c0*/  @P1 IMAD.MOV.U32 R4, RZ, RZ, R18 ;  /* 0x000000ffff041224 */ /* 0x000fe400078e0012 */
[----:B------:R-:W-:-:S02]  /*06d0*/  @P0 IMAD.MOV.U32 R4, RZ, RZ, R19 ;  /* 0x000000ffff040224 */ /* 0x000fc400078e0013 */
[----:B------:R-:W-:Y:S01]  /*06e0*/  @P2 IMAD.MOV.U32 R5, RZ, RZ, R16 ;  /* 0x000000ffff052224 */ /* 0x000fe200078e0010 */
[----:B------:R-:W-:Y:S01]  /*06f0*/  @P1 MOV R5, R17 ;  /* 0x0000001100051202 */ /* 0x000fe20000000f00 */
[----:B------:R-:W-:Y:S02]  /*0700*/  @P3 IMAD.MOV.U32 R4, RZ, RZ, R20 ;  /* 0x000000ffff043224 */ /* 0x000fe400078e0014 */
[----:B------:R-:W-:Y:S02]  /*0710*/  @P5 IMAD.MOV.U32 R4, RZ, RZ, R2 ;  /* 0x000000ffff045224 */ /* 0x000fe400078e0002 */
[----:B------:R-:W-:Y:S02]  /*0720*/  @P0 IMAD.MOV.U32 R5, RZ, RZ, R18 ;  /* 0x000000ffff050224 */ /* 0x000fe400078e0012 */
[----:B------:R-:W-:Y:S01]  /*0730*/  @P3 IMAD.MOV.U32 R5, RZ, RZ, R19 ;  /* 0x000000ffff053224 */ /* 0x000fe200078e0013 */
[----:B------:R-:W-:Y:S01]  /*0740*/  @P5 MOV R5, R20 ;  /* 0x0000001400055202 */ /* 0x000fe20000000f00 */
[----:B------:R-:W-:-:S02]  /*0750*/  @P4 IMAD.MOV.U32 R5, RZ, RZ, R2 ;  /* 0x000000ffff054224 */ /* 0x000fc400078e0002 */
[----:B------:R-:W-:Y:S01]  /*0760*/  IMAD.MOV.U32 R11, RZ, RZ, R4 ;  /* 0x000000ffff0b7224 */ /* 0x000fe200078e0004 */
[----:B------:R-:W-:Y:S06]  /*0770*/  @!P6 BRA `(.L_x_31) ;  /* 0x00000000002ce947 */ /* 0x000fec0003800000 */
[----:B------:R-:W-:Y:S02]  /*0780*/  @P2 IMAD.MOV.U32 R4, RZ, RZ, R10 ;  /* 0x000000ffff042224 */ /* 0x000fe400078e000a */
[----:B------:R-:W-:Y:S01]  /*0790*/  @P1 IMAD.MOV.U32 R4, RZ, RZ, R16 ;  /* 0x000000ffff041224 */ /* 0x000fe200078e0010 */
[----:B------:R-:W-:Y:S01]  /*07a0*/  @P0 MOV R4, R17 ;  /* 0x0000001100040202 */ /* 0x000fe20000000f00 */
[----:B------:R-:W-:Y:S01]  /*07b0*/  @P3 IMAD.MOV.U32 R4, RZ, RZ, R18 ;  /* 0x000000ffff043224 */ /* 0x000fe200078e0012 */
[----:B------:R-:W-:Y:S01]  /*07c0*/  ISETP.EQ.AND P0, PT, R6, 0x8, PT ;  /* 0x000000080600780c */ /* 0x000fe20003f02270 */
[----:B------:R-:W-:Y:S01]  /*07d0*/  @P5 IMAD.MOV.U32 R4, RZ, RZ, R19 ;  /* 0x000000ffff045224 */ /* 0x000fe200078e0013 */
[----:B------:R-:W-:Y:S01]  /*07e0*/  LOP3.LUT R6, R3, 0x1f, RZ, 0xc0, !PT ;  /* 0x0000001f03067812 */ /* 0x000fe200078ec0ff */
[----:B------:R-:W-:-:S03]  /*07f0*/  @P4 IMAD.MOV.U32 R4, RZ, RZ, R20 ;  /* 0x000000ffff044224 */ /* 0x000fc600078e0014 */
[----:B------:R-:W-:-:S07]  /*0800*/  SHF.L.W.U32.HI R11, R5, R6, R11 ;  /* 0x00000006050b7219 */ /* 0x000fce0000010e0b */
[----:B------:R-:W-:-:S05]  /*0810*/  @P0 IMAD.MOV.U32 R4, RZ, RZ, R2 ;  /* 0x000000ffff040224 */ /* 0x000fca00078e0002 */
[----:B------:R-:W-:-:S07]  /*0820*/  SHF.L.W.U32.HI R5, R4, R6, R5 ;  /* 0x0000000604057219 */ /* 0x000fce0000010e05 */
.L_x_31:
[----:B------:R-:W-:Y:S05]  /*0830*/  BSYNC.RECONVERGENT B1 ;  /* 0x0000000000017941 */ /* 0x000fea0003800200 */
.L_x_30:
[C---:B------:R-:W-:Y:S01]  /*0840*/  SHF.L.W.U32.HI R13, R5.reuse, 0x2, R11 ;  /* 0x00000002050d7819 */ /* 0x040fe20000010e0b */
[----:B------:R-:W-:Y:S01]  /*0850*/  IMAD.SHL.U32 R5, R5, 0x4, RZ ;  /* 0x0000000405057824 */ /* 0x000fe200078e00ff */
[----:B------:R-:W-:Y:S01]  /*0860*/  UMOV UR4, 0x54442d19 ;  /* 0x54442d1900047882 */ /* 0x000fe20000000000 */
[----:B------:R-:W-:Y:S01]  /*0870*/  UMOV UR5, 0x3bf921fb ;  /* 0x3bf921fb00057882 */ /* 0x000fe20000000000 */
[----:B------:R-:W-:Y:S02]  /*0880*/  SHF.R.S32.HI R2, RZ, 0x1f, R13 ;  /* 0x0000001fff027819 */ /* 0x000fe4000001140d */
[----:B------:R-:W-:Y:S02]  /*0890*/  ISETP.GE.AND P0, PT, R0, RZ, PT ;  /* 0x000000ff0000720c */ /* 0x000fe40003f06270 */
[C---:B------:R-:W-:Y:S02]  /*08a0*/  LOP3.LUT R6, R2.reuse, R5, RZ, 0x3c, !PT ;  /* 0x0000000502067212 */ /* 0x040fe400078e3cff */
[----:B------:R-:W-:-:S02]  /*08b0*/  LOP3.LUT R7, R2, R13, RZ, 0x3c, !PT ;  /* 0x0000000d02077212 */ /* 0x000fc400078e3cff */
[----:B------:R-:W-:Y:S02]  /*08c0*/  LOP3.LUT R0, R13, R0, RZ, 0x3c, !PT ;  /* 0x000000000d007212 */ /* 0x000fe400078e3cff */
[----:B------:R-:W0:Y:S02]  /*08d0*/  I2F.F64.S64 R2, R6 ;  /* 0x0000000600027312 */ /* 0x000e240000301c00 */
[----:B------:R-:W-:Y:S01]  /*08e0*/  ISETP.GE.AND P1, PT, R0, RZ, PT ;  /* 0x000000ff0000720c */ /* 0x000fe20003f26270 */
[----:B0-----:R-:W-:Y:S01]  /*08f0*/  DMUL R4, R2, UR4 ;  /* 0x0000000402047c28 */ /* 0x001fe20008000000 */
[----:B------:R-:W-:-:S04]  /*0900*/  SHF.R.U32.HI R2, RZ, 0x1e, R11 ;  /* 0x0000001eff027819 */ /* 0x000fc8000001160b */
[----:B------:R-:W-:-:S05]  /*0910*/  LEA.HI R2, R13, R2, RZ, 0x1 ;  /* 0x000000020d027211 */ /* 0x000fca00078f08ff */
[----:B------:R-:W0:Y:S01]  /*0920*/  F2F.F32.F64 R4, R4 ;  /* 0x0000000400047310 */ /* 0x000e220000301000 */
[----:B------:R-:W-:-:S05]  /*0930*/  IADD3 R0, PT, PT, -R2, RZ, RZ ;  /* 0x000000ff02007210 */ /* 0x000fca0007ffe1ff */
[----:B------:R-:W-:Y:S01]  /*0940*/  @!P0 IMAD.MOV.U32 R2, RZ, RZ, R0 ;  /* 0x000000ffff028224 */ /* 0x000fe200078e0000 */
[----:B0-----:R-:W-:-:S07]  /*0950*/  FSEL R3, -R4, R4, !P1 ;  /* 0x0000000404037208 */ /* 0x001fce0004800100 */
.L_x_28:
[----:B-1----:R-:W-:Y:S05]  /*0960*/  BSYNC.RECONVERGENT B0 ;  /* 0x0000000000007941 */ /* 0x002fea0003800200 */
.L_x_27:
[----:B------:R-:W-:Y:S01]  /*0970*/  FMUL R15, R15, 3.1415927410125732422 ;  /* 0x40490fdb0f0f7820 */ /* 0x000fe20000400000 */
[----:B------:R-:W-:Y:S02]  /*0980*/  IMAD.MOV.U32 R14, RZ, RZ, 0x37cbac00 ;  /* 0x37cbac00ff0e7424 */ /* 0x000fe400078e00ff */
[----:B------:R-:W-:Y:S01]  /*0990*/  FMUL R5, R3, R3 ;  /* 0x0000000303057220 */ /* 0x000fe20000400000 */
[----:B------:R-:W-:Y:S01]  /*09a0*/  LOP3.LUT R4, R2, 0x1, RZ, 0xc0, !PT ;  /* 0x0000000102047812 */ /* 0x000fe200078ec0ff */
[----:B------:R-:W-:Y:S01]  /*09b0*/  FMUL R21, R15, 0.63661974668502807617 ;  /* 0x3f22f9830f157820 */ /* 0x000fe20000400000 */
[----:B------:R-:W-:Y:S02]  /*09c0*/  IMAD.MOV.U32 R13, RZ, RZ, 0x3d2aaabb ;  /* 0x3d2aaabbff0d7424 */ /* 0x000fe400078e00ff */
[----:B------:R-:W-:Y:S01]  /*09d0*/  FFMA R0, R5, R14, -0.0013887860113754868507 ;  /* 0xbab607ed05007423 */ /* 0x000fe2000000000e */
[----:B------:R-:W-:Y:S01]  /*09e0*/  ISETP.NE.U32.AND P0, PT, R4, 0x1, PT ;  /* 0x000000010400780c */ /* 0x000fe20003f05070 */
[----:B------:R-:W-:Y:S01]  /*09f0*/  IMAD.MOV.U32 R11, RZ, RZ, 0x3effffff ;  /* 0x3effffffff0b7424 */ /* 0x000fe200078e00ff */
[----:B------:R-:W-:Y:S01]  /*0a00*/  LOP3.LUT P1, RZ, R2, 0x2, RZ, 0xc0, !PT ;  /* 0x0000000202ff7812 */ /* 0x000fe2000782c0ff */
[----:B------:R-:W0:Y:S01]  /*0a10*/  F2I.NTZ R21, R21 ;  /* 0x0000001500157305 */ /* 0x000e220000203100 */
[----:B------:R-:W-:Y:S01]  /*0a20*/  FSEL R0, R0, -0.00019574658654164522886, !P0 ;  /* 0xb94d415300007808 */ /* 0x000fe20004000000 */
[----:B------:R-:W-:Y:S01]  /*0a30*/  BSSY.RECONVERGENT B0, `(.L_x_32) ;  /* 0x000006a000007945 */ /* 0x000fe20003800200 */
[----:B------:R-:W-:-:S02]  /*0a40*/  FSEL R4, R13, 0.0083327032625675201416, !P0 ;  /* 0x3c0885e40d047808 */ /* 0x000fc40004000000 */
[----:B------:R-:W-:-:S03]  /*0a50*/  FSEL R2, -R11, -0.16666662693023681641, !P0 ;  /* 0xbe2aaaa80b027808 */ /* 0x000fc60004000100 */
[----:B------:R-:W-:Y:S01]  /*0a60*/  FFMA R4, R5, R0, R4 ;  /* 0x0000000005047223 */ /* 0x000fe20000000004 */
[----:B------:R-:W-:Y:S02]  /*0a70*/  FSEL R0, R3, 1, P0 ;  /* 0x3f80000003007808 */ /* 0x000fe40000000000 */
[----:B------:R-:W-:Y:S01]  /*0a80*/  FSETP.GE.AND P0, PT, |R15|, 105615, PT ;  /* 0x47ce47800f00780b */ /* 0x000fe20003f06200 */
[C---:B------:R-:W-:Y:S02]  /*0a90*/  FFMA R2, R5.reuse, R4, R2 ;  /* 0x0000000405027223 */ /* 0x040fe40000000002 */
[----:B------:R-:W-:Y:S01]  /*0aa0*/  FFMA R5, R5, R0, RZ ;  /* 0x0000000005057223 */ /* 0x000fe200000000ff */
[----:B0-----:R-:W-:-:S03]  /*0ab0*/  I2FP.F32.S32 R6, R21 ;  /* 0x0000001500067245 */ /* 0x001fc60000201400 */
[----:B------:R-:W-:Y:S02]  /*0ac0*/  FFMA R12, R5, R2, R0 ;  /* 0x00000002050c7223 */ /* 0x000fe40000000000 */
[C---:B------:R-:W-:Y:S02]  /*0ad0*/  FFMA R3, R6.reuse, -1.5707962512969970703, R15 ;  /* 0xbfc90fda06037823 */ /* 0x040fe4000000000f */
[----:B------:R-:W-:Y:S02]  /*0ae0*/  @P1 FADD R12, RZ, -R12 ;  /* 0x8000000cff0c1221 */ /* 0x000fe40000000000 */
[----:B------:R-:W-:-:S04]  /*0af0*/  FFMA R3, R6, -7.5497894158615963534e-08, R3 ;  /* 0xb3a2216806037823 */ /* 0x000fc80000000003 */
[----:B------:R-:W-:Y:S01]  /*0b00*/  FFMA R0, R6, -5.3903029534742383927e-15, R3 ;  /* 0xa7c234c506007823 */ /* 0x000fe20000000003 */
[----:B------:R-:W-:Y:S06]  /*0b10*/  @!P0 BRA `(.L_x_33) ;  /* 0x00000004006c8947 */ /* 0x000fec0003800000 */
[----:B------:R-:W-:-:S13]  /*0b20*/  FSETP.NEU.AND P0, PT, |R15|, +INF , PT ;  /* 0x7f8000000f00780b */ /* 0x000fda0003f0d200 */
[----:B------:R-:W-:Y:S01]  /*0b30*/  @!P0 FMUL R0, RZ, R15 ;  /* 0x0000000fff008220 */ /* 0x000fe20000400000 */
[----:B------:R-:W-:Y:S01]  /*0b40*/  @!P0 MOV R21, RZ ;  /* 0x000000ff00158202 */ /* 0x000fe20000000f00 */
[----:B------:R-:W-:Y:S06]  /*0b50*/  @!P0 BRA `(.L_x_33) ;  /* 0x00000004005c8947 */ /* 0x000fec0003800000 */
[----:B------:R-:W0:Y:S01]  /*0b60*/  LDC.64 R2, c[0x4][RZ] ;  /* 0x01000000ff027b82 */ /* 0x000e220000000a00 */
[----:B------:R-:W-:Y:S01]  /*0b70*/  IMAD.SHL.U32 R0, R15, 0x100, RZ ;  /* 0x000001000f007824 */ /* 0x000fe200078e00ff */
[----:B------:R-:W-:Y:S01]  /*0b80*/  UMOV UR4, URZ ;  /* 0x000000ff00047c82 */ /* 0x000fe20008000000 */
[----:B------:R-:W-:Y:S02]  /*0b90*/  IMAD.MOV.U32 R21, RZ, RZ, RZ ;  /* 0x000000ffff157224 */ /* 0x000fe400078e00ff */
[----:B------:R-:W-:Y:S01]  /*0ba0*/  IMAD.MOV.U32 R23, RZ, RZ, RZ ;  /* 0x000000ffff177224 */ /* 0x000fe200078e00ff */
[----:B------:R-:W-:-:S07]  /*0bb0*/  LOP3.LUT R25, R0, 0x80000000, RZ, 0xfc, !PT ;  /* 0x8000000000197812 */ /* 0x000fce00078efcff */
.L_x_34:
[----:B0-----:R-:W-:-:S06]  /*0bc0*/  IMAD.WIDE.U32 R4, R23, 0x4, R2 ;  /* 0x0000000417047825 */ /* 0x001fcc00078e0002 */
[----:B------:R-:W2:Y:S01]  /*0bd0*/  LDG.E.CONSTANT R4, desc[UR8][R4.64] ;  /* 0x0000000804047981 */ /* 0x000ea2000c1e9900 */
[C---:B------:R-:W-:Y:S01]  /*0be0*/  IMAD.SHL.U32 R0, R23.reuse, 0x4, RZ ;  /* 0x0000000417007824 */ /* 0x040fe200078e00ff */
[----:B------:R-:W-:-:S04]  /*0bf0*/  IADD3 R23, PT, PT, R23, 0x1, RZ ;  /* 0x0000000117177810 */ /* 0x000fc80007ffe0ff */
[C---:B------:R-:W-:Y:S02]  /*0c00*/  ISETP.EQ.AND P0, PT, R0.reuse, RZ, PT ;  /* 0x000000ff0000720c */ /* 0x040fe40003f02270 */
[C---:B------:R-:W-:Y:S02]  /*0c10*/  ISETP.EQ.AND P5, PT, R0.reuse, 0x4, PT ;  /* 0x000000040000780c */ /* 0x040fe40003fa2270 */
[C---:B------:R-:W-:Y:S02]  /*0c20*/  ISETP.EQ.AND P4, PT, R0.reuse, 0x8, PT ;  /* 0x000000080000780c */ /* 0x040fe40003f82270 */
[C---:B------:R-:W-:Y:S02]  /*0c30*/  ISETP.EQ.AND P3, PT, R0.reuse, 0xc, PT ;  /* 0x0000000c0000780c */ /* 0x040fe40003f62270 */
[C---:B------:R-:W-:Y:S02]  /*0c40*/  ISETP.EQ.AND P2, PT, R0.reuse, 0x10, PT ;  /* 0x000000100000780c */ /* 0x040fe40003f42270 */
[----:B------:R-:W-:Y:S01]  /*0c50*/  ISETP.EQ.AND P1, PT, R0, 0x14, PT ;  /* 0x000000140000780c */ /* 0x000fe20003f22270 */
[----:B--2---:R-:W-:-:S03]  /*0c60*/  IMAD.WIDE.U32 R6, R4, R25, RZ ;  /* 0x0000001904067225 */ /* 0x004fc600078e00ff */
[----:B------:R-:W-:-:S04]  /*0c70*/  IADD3 R0, P6, PT, R6, R21, RZ ;  /* 0x0000001506007210 */ /* 0x000fc80007fde0ff */
[----:B------:R-:W-:Y:S01]  /*0c80*/  IADD3.X R21, PT, PT, R7, UR4, RZ, P6, !PT ;  /* 0x0000000407157c10 */ /* 0x000fe2000b7fe4ff */
[--C-:B------:R-:W-:Y:S01]  /*0c90*/  @P0 IMAD.MOV.U32 R10, RZ, RZ, R0.reuse ;  /* 0x000000ffff0a0224 */ /* 0x100fe200078e0000 */
[----:B------:R-:W-:Y:S01]  /*0ca0*/  ISETP.NE.AND P6, PT, R23, 0x6, PT ;  /* 0x000000061700780c */ /* 0x000fe20003fc5270 */
[--C-:B------:R-:W-:Y:S01]  /*0cb0*/  @P5 IMAD.MOV.U32 R16, RZ, RZ, R0.reuse ;  /* 0x000000ffff105224 */ /* 0x100fe200078e0000 */
[----:B------:R-:W-:Y:S01]  /*0cc0*/  @P2 MOV R19, R0 ;  /* 0x0000000000132202 */ /* 0x000fe20000000f00 */
[--C-:B------:R-:W-:Y:S02]  /*0cd0*/  @P4 IMAD.MOV.U32 R17, RZ, RZ, R0.reuse ;  /* 0x000000ffff114224 */ /* 0x100fe400078e0000 */
[--C-:B------:R-:W-:Y:S02]  /*0ce0*/  @P3 IMAD.MOV.U32 R18, RZ, RZ, R0.reuse ;  /* 0x000000ffff123224 */ /* 0x100fe400078e0000 */
[----:B------:R-:W-:-:S06]  /*0cf0*/  @P1 IMAD.MOV.U32 R20, RZ, RZ, R0 ;  /* 0x000000ffff141224 */ /* 0x000fcc00078e0000 */
[----:B------:R-:W-:Y:S05]  /*0d00*/  @P6 BRA `(.L_x_34) ;  /* 0xfffffffc00ac6947 */ /* 0x000fea000383ffff */
[----:B------:R-:W-:Y:S01]  /*0d10*/  SHF.R.U32.HI R2, RZ, 0x17, R15 ;  /* 0x00000017ff027819 */ /* 0x000fe2000001160f */
[----:B------:R-:W-:Y:S03]  /*0d20*/  BSSY.RECONVERGENT B1, `(.L_x_35) ;  /* 0x0000028000017945 */ /* 0x000fe60003800200 */
[C---:B------:R-:W-:Y:S02]  /*0d30*/  LOP3.LUT R0, R2.reuse, 0xe0, RZ, 0xc0, !PT ;  /* 0x000000e002007812 */ /* 0x040fe400078ec0ff */
[----:B------:R-:W-:-:S03]  /*0d40*/  LOP3.LUT P6, RZ, R2, 0x1f, RZ, 0xc0, !PT ;  /* 0x0000001f02ff7812 */ /* 0x000fc600078cc0ff */
[----:B------:R-:W-:-:S05]  /*0d50*/  VIADD R0, R0, 0xffffff80 ;  /* 0xffffff8000007836 */ /* 0x000fca0000000000 */
[----:B------:R-:W-:-:S05]  /*0d60*/  SHF.R.U32.HI R0, RZ, 0x5, R0 ;  /* 0x00000005ff007819 */ /* 0x000fca0000011600 */
[----:B------:R-:W-:-:S05]  /*0d70*/  IMAD.U32 R5, R0, -0x4, RZ ;  /* 0xfffffffc00057824 */ /* 0x000fca00078e00ff */
[C---:B------:R-:W-:Y:S02]  /*0d80*/  ISETP.EQ.AND P3, PT, R5.reuse, -0x18, PT ;  /* 0xffffffe80500780c */ /* 0x040fe40003f62270 */
[C---:B------:R-:W-:Y:S02]  /*0d90*/  ISETP.EQ.AND P4, PT, R5.reuse, -0x14, PT ;  /* 0xffffffec0500780c */ /* 0x040fe40003f82270 */
[C---:B------:R-:W-:Y:S02]  /*0da0*/  ISETP.EQ.AND P2, PT, R5.reuse, -0x10, PT ;  /* 0xfffffff00500780c */ /* 0x040fe40003f42270 */
[C---:B------:R-:W-:Y:S02]  /*0db0*/  ISETP.EQ.AND P1, PT, R5.reuse, -0xc, PT ;  /* 0xfffffff40500780c */ /* 0x040fe40003f22270 */
[C---:B------:R-:W-:Y:S02]  /*0dc0*/  ISETP.EQ.AND P0, PT, R5.reuse, -0x8, PT ;  /* 0xfffffff80500780c */ /* 0x040fe40003f02270 */
[----:B------:R-:W-:-:S03]  /*0dd0*/  ISETP.EQ.AND P5, PT, R5, RZ, PT ;  /* 0x000000ff0500720c */ /* 0x000fc60003fa2270 */
[----:B------:R-:W-:Y:S01]  /*0de0*/  @P3 IMAD.MOV.U32 R0, RZ, RZ, R10 ;  /* 0x000000ffff003224 */ /* 0x000fe200078e000a */
[C---:B------:R-:W-:Y:S01]  /*0df0*/  ISETP.EQ.AND P3, PT, R5.reuse, -0x4, PT ;  /* 0xfffffffc0500780c */ /* 0x040fe20003f62270 */
[--C-:B------:R-:W-:Y:S01]  /*0e00*/  @P4 IMAD.MOV.U32 R0, RZ, RZ, R16.reuse ;  /* 0x000000ffff004224 */ /* 0x100fe200078e0010 */
[----:B------:R-:W-:Y:S01]  /*0e10*/  @P4 MOV R3, R10 ;  /* 0x0000000a00034202 */ /* 0x000fe20000000f00 */
[----:B------:R-:W-:Y:S01]  /*0e20*/  @P2 IMAD.MOV.U32 R3, RZ, RZ, R16 ;  /* 0x000000ffff032224 */ /* 0x000fe200078e0010 */
[----:B------:R-:W-:Y:S01]  /*0e30*/  ISETP.EQ.AND P4, PT, R5, 0x4, PT ;  /* 0x000000040500780c */ /* 0x000fe20003f82270 */
[--C-:B------:R-:W-:Y:S01]  /*0e40*/  @P2 IMAD.MOV.U32 R0, RZ, RZ, R17.reuse ;  /* 0x000000ffff002224 */ /* 0x100fe200078e0011 */
[----:B------:R-:W-:Y:S01]  /*0e50*/  @P1 MOV R0, R18 ;  /* 0x0000001200001202 */ /* 0x000fe20000000f00 */
[----:B------:R-:W-:Y:S02]  /*0e60*/  @P1 IMAD.MOV.U32 R3, RZ, RZ, R17 ;  /* 0x000000ffff031224 */ /* 0x000fe400078e0011 */
[----:B------:R-:W-:-:S02]  /*0e70*/  @P0 IMAD.MOV.U32 R3, RZ, RZ, R18 ;  /* 0x000000ffff030224 */ /* 0x000fc400078e0012 */
[--C-:B------:R-:W-:Y:S02]  /*0e80*/  @P0 IMAD.MOV.U32 R0, RZ, RZ, R19.reuse ;  /* 0x000000ffff000224 */ /* 0x100fe400078e0013 */
[----:B------:R-:W-:Y:S01]  /*0e90*/  @P3 IMAD.MOV.U32 R3, RZ, RZ, R19 ;  /* 0x000000ffff033224 */ /* 0x000fe200078e0013 */
[----:B------:R-:W-:Y:S01]  /*0ea0*/  @P5 MOV R3, R20 ;  /* 0x0000001400035202 */ /* 0x000fe20000000f00 */
[----:B------:R-:W-:Y:S02]  /*0eb0*/  @P3 IMAD.MOV.U32 R0, RZ, RZ, R20 ;  /* 0x000000ffff003224 */ /* 0x000fe400078e0014 */
[--C-:B------:R-:W-:Y:S02]  /*0ec0*/  @P5 IMAD.MOV.U32 R0, RZ, RZ, R21.reuse ;  /* 0x000000ffff005224 */ /* 0x100fe400078e0015 */
[----:B------:R-:W-:Y:S01]  /*0ed0*/  @P4 IMAD.MOV.U32 R3, RZ, RZ, R21 ;  /* 0x000000ffff034224 */ /* 0x000fe200078e0015 */
[----:B------:R-:W-:Y:S06]  /*0ee0*/  @!P6 BRA `(.L_x_36) ;  /* 0x00000000002ce947 */ /* 0x000fec0003800000 */
[----:B------:R-:W-:Y:S01]  /*0ef0*/  @P2 IMAD.MOV.U32 R4, RZ, RZ, R10 ;  /* 0x000000ffff042224 */ /* 0x000fe200078e000a */
[----:B------:R-:W-:Y:S01]  /*0f00*/  LOP3.LUT R2, R2, 0x1f, RZ, 0xc0, !PT ;  /* 0x0000001f02027812 */ /* 0x000fe200078ec0ff */
[----:B------:R-:W-:Y:S01]  /*0f10*/  @P1 IMAD.MOV.U32 R4, RZ, RZ, R16 ;  /* 0x000000ffff041224 */ /* 0x000fe200078e0010 */
[----:B------:R-:W-:Y:S01]  /*0f20*/  @P0 MOV R4, R17 ;  /* 0x0000001100040202 */ /* 0x000fe20000000f00 */
[----:B------:R-:W-:Y:S01]  /*0f30*/  @P3 IMAD.MOV.U32 R4, RZ, RZ, R18 ;  /* 0x000000ffff043224 */ /* 0x000fe200078e0012 */
[----:B------:R-:W-:Y:S01]  /*0f40*/  ISETP.EQ.AND P0, PT, R5, 0x8, PT ;  /* 0x000000080500780c */ /* 0x000fe20003f02270 */
[----:B------:R-:W-:Y:S01]  /*0f50*/  @P5 IMAD.MOV.U32 R4, RZ, RZ, R19 ;  /* 0x000000ffff045224 */ /* 0x000fe200078e0013 */
[----:B------:R-:W-:Y:S01]  /*0f60*/  SHF.L.W.U32.HI R0, R3, R2, R0 ;  /* 0x0000000203007219 */ /* 0x000fe20000010e00 */
[----:B------:R-:W-:-:S10]  /*0f70*/  @P4 IMAD.MOV.U32 R4, RZ, RZ, R20 ;  /* 0x000000ffff044224 */ /* 0x000fd400078e0014 */
[----:B------:R-:W-:-:S05]  /*0f80*/  @P0 IMAD.MOV.U32 R4, RZ, RZ, R21 ;  /* 0x000000ffff040224 */ /* 0x000fca00078e0015 */
[----:B------:R-:W-:-:S07]  /*0f90*/  SHF.L.W.U32.HI R3, R4, R2, R3 ;  /* 0x0000000204037219 */ /* 0x000fce0000010e03 */
.L_x_36:
[----:B------:R-:W-:Y:S05]  /*0fa0*/  BSYNC.RECONVERGENT B1 ;  /* 0x0000000000017941 */ /* 0x000fea0003800200 */
.L_x_35:
[C---:B------:R-:W-:Y:S01]  /*0fb0*/  SHF.L.W.U32.HI R21, R3.reuse, 0x2, R0 ;  /* 0x0000000203157819 */ /* 0x040fe20000010e00 */
[----:B------:R-:W-:Y:S01]  /*0fc0*/  UMOV UR4, 0x54442d19 ;  /* 0x54442d1900047882 */ /* 0x000fe20000000000 */
[----:B------:R-:W-:Y:S01]  /*0fd0*/  SHF.L.U32 R3, R3, 0x2, RZ ;  /* 0x0000000203037819 */ /* 0x000fe200000006ff */
[----:B------:R-:W-:Y:S01]  /*0fe0*/  UMOV UR5, 0x3bf921fb ;  /* 0x3bf921fb00057882 */ /* 0x000fe20000000000 */
[----:B------:R-:W-:Y:S02]  /*0ff0*/  SHF.R.S32.HI R4, RZ, 0x1f, R21 ;  /* 0x0000001fff047819 */ /* 0x000fe40000011415 */
[----:B------:R-:W-:Y:S02]  /*1000*/  ISETP.GE.AND P0, PT, R15, RZ, PT ;  /* 0x000000ff0f00720c */ /* 0x000fe40003f06270 */
[C---:B------:R-:W-:Y:S02]  /*1010*/  LOP3.LUT R2, R4.reuse, R3, RZ, 0x3c, !PT ;  /* 0x0000000304027212 */ /* 0x040fe400078e3cff */
[----:B------:R-:W-:-:S02]  /*1020*/  LOP3.LUT R3, R4, R21, RZ, 0x3c, !PT ;  /* 0x0000001504037212 */ /* 0x000fc400078e3cff */
[----:B------:R-:W-:Y:S02]  /*1030*/  SHF.R.U32.HI R0, RZ, 0x1e, R0 ;  /* 0x0000001eff007819 */ /* 0x000fe40000011600 */
[C---:B------:R-:W-:Y:S02]  /*1040*/  LOP3.LUT R15, R21.reuse, R15, RZ, 0x3c, !PT ;  /* 0x0000000f150f7212 */ /* 0x040fe400078e3cff */
[----:B------:R-:W0:Y:S01]  /*1050*/  I2F.F64.S64 R2, R2 ;  /* 0x0000000200027312 */ /* 0x000e220000301c00 */
[----:B------:R-:W-:Y:S02]  /*1060*/  LEA.HI R21, R21, R0, RZ, 0x1 ;  /* 0x0000000015157211 */ /* 0x000fe400078f08ff */
[----:B------:R-:W-:-:S03]  /*1070*/  ISETP.GE.AND P1, PT, R15, RZ, PT ;  /* 0x000000ff0f00720c */ /* 0x000fc60003f26270 */
[----:B------:R-:W-:-:S04]  /*1080*/  IMAD.MOV R0, RZ, RZ, -R21 ;  /* 0x000000ffff007224 */ /* 0x000fc800078e0a15 */
[----:B------:R-:W-:Y:S01]  /*1090*/  @!P0 IMAD.MOV.U32 R21, RZ, RZ, R0 ;  /* 0x000000ffff158224 */ /* 0x000fe200078e0000 */
[----:B0-----:R-:W-:-:S10]  /*10a0*/  DMUL R4, R2, UR4 ;  /* 0x0000000402047c28 */ /* 0x001fd40008000000 */
[----:B------:R-:W0:Y:S02]  /*10b0*/  F2F.F32.F64 R4, R4 ;  /* 0x0000000400047310 */ /* 0x000e240000301000 */
[----:B0-----:R-:W-:-:S07]  /*10c0*/  FSEL R0, -R4, R4, !P1 ;  /* 0x0000000404007208 */ /* 0x001fce0004800100 */
.L_x_33:
[----:B------:R-:W-:Y:S05]  /*10d0*/  BSYNC.RECONVERGENT B0 ;  /* 0x0000000000007941 */ /* 0x000fea0003800200 */
.L_x_32:
[----:B------:R-:W-:Y:S01]  /*10e0*/  FMUL R15, R0, R0 ;  /* 0x00000000000f7220 */ /* 0x000fe20000400000 */
[C---:B------:R-:W-:Y:S01]  /*10f0*/  LOP3.LUT R2, R21.reuse, 0x1, RZ, 0xc0, !PT ;  /* 0x0000000115027812 */ /* 0x040fe200078ec0ff */
[----:B------:R-:W0:Y:S01]  /*1100*/  LDC.64 R4, c[0x0][0x388] ;  /* 0x0000e200ff047b82 */ /* 0x000e220000000a00 */
[----:B------:R-:W-:Y:S01]  /*1110*/  LOP3.LUT P1, RZ, R21, 0x2, RZ, 0xc0, !PT ;  /* 0x0000000215ff7812 */ /* 0x000fe2000782c0ff */
[----:B------:R-:W-:Y:S01]  /*1120*/  FFMA R14, R15, R14, -0.0013887860113754868507 ;  /* 0xbab607ed0f0e7423 */ /* 0x000fe2000000000e */
[----:B------:R-:W-:-:S04]  /*1130*/  ISETP.NE.U32.AND P0, PT, R2, 0x1, PT ;  /* 0x000000010200780c */ /* 0x000fc80003f05070 */
[----:B------:R-:W-:Y:S01]  /*1140*/  FSEL R22, R13, 0.0083327032625675201416, !P0 ;  /* 0x3c0885e40d167808 */ /* 0x000fe20004000000 */
[----:B------:R-:W1:Y:S01]  /*1150*/  LDC.64 R2, c[0x0][0x380] ;  /* 0x0000e000ff027b82 */ /* 0x000e620000000a00 */
[----:B------:R-:W-:Y:S02]  /*1160*/  FSEL R14, R14, -0.00019574658654164522886, !P0 ;  /* 0xb94d41530e0e7808 */ /* 0x000fe40004000000 */
[----:B------:R-:W-:Y:S02]  /*1170*/  FSEL R11, -R11, -0.16666662693023681641, !P0 ;  /* 0xbe2aaaa80b0b7808 */ /* 0x000fe40004000100 */
[----:B------:R-:W-:Y:S01]  /*1180*/  FSEL R0, R0, 1, P0 ;  /* 0x3f80000000007808 */ /* 0x000fe20000000000 */
[C---:B------:R-:W-:Y:S02]  /*1190*/  FFMA R14, R15.reuse, R14, R22 ;  /* 0x0000000e0f0e7223 */ /* 0x040fe40000000016 */
[----:B------:R-:W2:Y:S02]  /*11a0*/  LDC.64 R6, c[0x0][0x390] ;  /* 0x0000e400ff067b82 */ /* 0x000ea40000000a00 */
[C---:B------:R-:W-:Y:S01]  /*11b0*/  FFMA R11, R15.reuse, R14, R11 ;  /* 0x0000000e0f0b7223 */ /* 0x040fe2000000000b */
[----:B------:R-:W-:-:S04]  /*11c0*/  FFMA R15, R15, R0, RZ ;  /* 0x000000000f0f7223 */ /* 0x000fc800000000ff */
[----:B------:R-:W-:Y:S01]  /*11d0*/  FFMA R11, R15, R11, R0 ;  /* 0x0000000b0f0b7223 */ /* 0x000fe20000000000 */
[----:B0-----:R-:W-:-:S04]  /*11e0*/  IMAD.WIDE R4, R8, 0x4, R4 ;  /* 0x0000000408047825 */ /* 0x001fc800078e0204 */
[----:B------:R-:W-:-:S04]  /*11f0*/  @P1 FADD R11, RZ, -R11 ;  /* 0x8000000bff0b1221 */ /* 0x000fc80000000000 */
[----:B------:R-:W-:Y:S01]  /*1200*/  FMUL R11, R12, R11 ;  /* 0x0000000b0c0b7220 */ /* 0x000fe20000400000 */
[----:B-1----:R-:W-:-:S05]  /*1210*/  IMAD.WIDE R2, R8, 0x4, R2 ;  /* 0x0000000408027825 */ /* 0x002fca00078e0202 */
[----:B------:R0:W-:Y:S01]  /*1220*/  STG.E desc[UR8][R2.64], R11 ;  /* 0x0000000b02007986 */ /* 0x0001e2000c101908 */
[----:B--2---:R-:W-:-:S03]  /*1230*/  IMAD.WIDE R6, R8, 0x4, R6 ;  /* 0x0000000408067825 */ /* 0x004fc600078e0206 */
[----:B------:R0:W-:Y:S01]  /*1240*/  STG.E desc[UR8][R4.64], RZ ;  /* 0x000000ff04007986 */ /* 0x0001e2000c101908 */
[----:B------:R-:W-:-:S03]  /*1250*/  IMAD.IADD R8, R9, 0x1, R8 ;  /* 0x0000000109087824 */ /* 0x000fc600078e0208 */
[----:B------:R0:W-:Y:S02]  /*1260*/  STG.E desc[UR8][R6.64], RZ ;  /* 0x000000ff06007986 */ /* 0x0001e4000c101908 */
[----:B------:R-:W-:-:S13]  /*1270*/  ISETP.GE.AND P0, PT, R8, UR6, PT ;  /* 0x0000000608007c0c */ /* 0x000fda000bf06270 */
[----:B0-----:R-:W-:Y:S05]  /*1280*/  @!P0 BRA `(.L_x_37) ;  /* 0xffffffec00908947 */ /* 0x001fea000383ffff */
[----:B------:R-:W-:Y:S05]  /*1290*/  EXIT ;  /* 0x000000000000794d */ /* 0x000fea0003800000 */
.L_x_38:
        /* <DEDUP_REMOVED lines=14> */
.L_x_43:


//--------------------- .nv.global.init           --------------------------
	.section	.nv.global.init,"aw",@progbits
	.align	4
.nv.global.init:
	.type		__cudart_i2opi_f,@object
	.size		__cudart_i2opi_f,(.L_0 - __cudart_i2opi_f)
__cudart_i2opi_f:
        /*0000*/ 	.byte	0x41, 0x90, 0x43, 0x3c, 0x99, 0x95, 0x62, 0xdb, 0xc0, 0xdd, 0x34, 0xf5, 0xd1, 0x57, 0x27, 0xfc
        /*0010*/ 	.byte	0x29, 0x15, 0x44, 0x4e, 0x6e, 0x83, 0xf9, 0xa2
.L_0:


//--------------------- .nv.shared.reserved.0     --------------------------
	.section	.nv.shared.reserved.0,"aw",@nobits
	.weak		__nv_reservedSMEM_offset_0_alias
	.size		__nv_reservedSMEM_offset_0_alias, 0, 64
	.other		__nv_reservedSMEM_offset_0_alias,@"STO_CUDA_RESERVED_SHARED STV_DEFAULT"
__nv_reservedSMEM_offset_0_alias:
	.zero		0
	.zero		64


//--------------------- .nv.shared._Z6error1PfS_S_ii --------------------------
	.section	.nv.shared._Z6error1PfS_S_ii,"aw",@nobits
	.sectionflags	@""
	.align	4
.nv.shared._Z6error1PfS_S_ii:
	.zero		2048


//--------------------- .nv.constant0._Z6evolvePfS_S_fii --------------------------
	.section	.nv.constant0._Z6evolvePfS_S_fii,"a",@progbits
	.sectionflags	@""
	.align	4
.nv.constant0._Z6evolvePfS_S_fii:
	.zero		932


//--------------------- .nv.constant0._Z6error1PfS_S_ii --------------------------
	.section	.nv.constant0._Z6error1PfS_S_ii,"a",@progbits
	.sectionflags	@""
	.align	4
.nv.constant0._Z6error1PfS_S_ii:
	.zero		928


//--------------------- .nv.constant0._Z4initPfS_S_fii --------------------------
	.section	.nv.constant0._Z4initPfS_S_fii,"a",@progbits
	.sectionflags	@""
	.align	4
.nv.constant0._Z4initPfS_S_fii:
	.zero		932


//--------------------- SYMBOLS --------------------------

	.type		.nv.reservedSmem.offset0,@object
	.size		.nv.reservedSmem.offset0,0x4
	.type		.nv.reservedSmem.cap,@object
	.size		.nv.reservedSmem.cap,0x4
